def matmul_kernel(
    a_ptr,
    b_ptr,
    c_ptr,
    M,
    N,
    K,
    stride_am,
    stride_ak,
    stride_bk,
    stride_bn,
    stride_cm,
    stride_cn,
    BLOCK_M: tl.constexpr,
    BLOCK_N: tl.constexpr,
    BLOCK_K: tl.constexpr,
    GROUP_M: tl.constexpr,
):
    pid = tl.program_id(axis=0)
    num_pid_m = tl.cdiv(M, BLOCK_M)
    num_pid_n = tl.cdiv(N, BLOCK_N)
    num_pid_in_group = GROUP_M * num_pid_n
    group_id = pid // num_pid_in_group
    first_pid_m = group_id * GROUP_M
    group_size_m = min(num_pid_m - first_pid_m, GROUP_M)
    pid_m = first_pid_m + ((pid % num_pid_in_group) % group_size_m)
    pid_n = (pid % num_pid_in_group) // group_size_m

    offs_am = (pid_m * BLOCK_M + tl.arange(0, BLOCK_M)) % M
    offs_bn = (pid_n * BLOCK_N + tl.arange(0, BLOCK_N)) % N
    offs_k = tl.arange(0, BLOCK_K)
    a_ptrs = a_ptr + offs_am[:, None] * stride_am + offs_k[None, :] * stride_ak
    b_ptrs = b_ptr + offs_k[:, None] * stride_bk + offs_bn[None, :] * stride_bn

    acc = tl.zeros((BLOCK_M, BLOCK_N), dtype=tl.float32)
    for kk in range(0, tl.cdiv(K, BLOCK_K)):
        a = tl.load(a_ptrs, mask=offs_k[None, :] < K - kk * BLOCK_K, other=0.0)
        b = tl.load(b_ptrs, mask=offs_k[:, None] < K - kk * BLOCK_K, other=0.0)
        acc = tl.dot(a, b, acc)
        a_ptrs += BLOCK_K * stride_ak
        b_ptrs += BLOCK_K * stride_bk

    c = acc.to(c_ptr.dtype.element_ty)
    offs_cm = pid_m * BLOCK_M + tl.arange(0, BLOCK_M)
    offs_cn = pid_n * BLOCK_N + tl.arange(0, BLOCK_N)
    c_ptrs = c_ptr + offs_cm[:, None] * stride_cm + offs_cn[None, :] * stride_cn
    mask = (offs_cm[:, None] < M) & (offs_cn[None, :] < N)
    tl.store(c_ptrs, c, mask=mask)

# config = {"BLOCK_K": 16, "BLOCK_M": 128, "BLOCK_N": 16, "GROUP_M": 8, "arch": "sm_100", "dtype": "fp16", "num_ctas": 1, "num_stages": 3, "num_warps": 4}
# arch = sm_100


// ===== COMPILED SASS (sm_100a) =====

	.target	sm_100a

	.elftype	@"ET_EXEC"


//--------------------- .note.nv.tkinfo           --------------------------
	.section	.note.nv.tkinfo,"",@"SHT_NOTE"
	.sectionflags	@"SHF_NOTE_NV_TKINFO"
	.tkinfo
        /*0018*/ 	.word	0x00000081
        /*0030*/ 	.string	""
        /*0030*/ 	.string	"ptxas-blackwell"
        /*0030*/ 	.string	"Cuda compilation tools, release 12.9, V12.9.86"
        /*0030*/ 	.string	"Build cuda_12.9.r12.9/compiler.36037853_0"
        /*0030*/ 	.string	"-v  -suppress-debug-info  -lineinfo  -arch sm_100a "



//--------------------- .note.nv.cuver            --------------------------
	.section	.note.nv.cuver,"",@"SHT_NOTE"
	.sectionflags	@"SHF_NOTE_NV_CUVER"
        /*0018*/ 	.short	0x0001
        /*001a*/ 	.short	0x0064
        /*001c*/ 	.short	0x0001
        /*001e*/ 	.short	0x0000
        /*0020*/ 	.short	0x0001
        /*0022*/ 	.short	0x0000


//--------------------- .nv.info                  --------------------------
	.section	.nv.info,"",@"SHT_CUDA_INFO"
	.align	4


	//----- nvinfo : EIATTR_REGCOUNT
	.align		4
        /*0000*/ 	.byte	0x04, 0x2f
        /*0002*/ 	.short	(.L_4 - .L_3)
	.align		4
.L_3:
        /*0004*/ 	.word	index@(matmul_kernel)
        /*0008*/ 	.word	0x00000030


	//----- nvinfo : EIATTR_FRAME_SIZE
	.align		4
.L_4:
        /*000c*/ 	.byte	0x04, 0x11
        /*000e*/ 	.short	(.L_6 - .L_5)
	.align		4
.L_5:
        /*0010*/ 	.word	index@($__internal_2_$__cuda_sm10x_tcgen05_guardrail_trap_unallocated_columns_being_dealloced)
        /*0014*/ 	.word	0x00000000


	//----- nvinfo : EIATTR_FRAME_SIZE
	.align		4
.L_6:
        /*0018*/ 	.byte	0x04, 0x11
        /*001a*/ 	.short	(.L_8 - .L_7)
	.align		4
.L_7:
        /*001c*/ 	.word	index@($__internal_1_$__cuda_sm10x_tcgen05_guardrail_trap_phase_invalid_during_alloc)
        /*0020*/ 	.word	0x00000000


	//----- nvinfo : EIATTR_FRAME_SIZE
	.align		4
.L_8:
        /*0024*/ 	.byte	0x04, 0x11
        /*0026*/ 	.short	(.L_10 - .L_9)
	.align		4
.L_9:
        /*0028*/ 	.word	index@($__internal_0_$__cuda_sm10x_tcgen05_guardrail_trap_col_being_dealloced_not_returned_by_alloc)
        /*002c*/ 	.word	0x00000000


	//----- nvinfo : EIATTR_FRAME_SIZE
	.align		4
.L_10:
        /*0030*/ 	.byte	0x04, 0x11
        /*0032*/ 	.short	(.L_12 - .L_11)
	.align		4
.L_11:
        /*0034*/ 	.word	index@(matmul_kernel)
        /*0038*/ 	.word	0x00000000


	//----- nvinfo : EIATTR_MIN_STACK_SIZE
	.align		4
.L_12:
        /*003c*/ 	.byte	0x04, 0x12
        /*003e*/ 	.short	(.L_14 - .L_13)
	.align		4
.L_13:
        /*0040*/ 	.word	index@(matmul_kernel)
        /*0044*/ 	.word	0x00000000
.L_14:


//--------------------- .nv.info.matmul_kernel    --------------------------
	.section	.nv.info.matmul_kernel,"",@"SHT_CUDA_INFO"
	.sectionflags	@""
	.align	4


	//----- nvinfo : EIATTR_CUDA_API_VERSION
	.align		4
        /*0000*/ 	.byte	0x04, 0x37
        /*0002*/ 	.short	(.L_16 - .L_15)
.L_15:
        /*0004*/ 	.word	0x00000081


	//----- nvinfo : EIATTR_KPARAM_INFO
	.align		4
.L_16:
        /*0008*/ 	.byte	0x04, 0x17
        /*000a*/ 	.short	(.L_18 - .L_17)
.L_17:
        /*000c*/ 	.word	0x00000000
        /*0010*/ 	.short	0x000d
        /*0012*/ 	.short	0x0048
        /*0014*/ 	.byte	0x00, 0xf4, 0x21, 0x00


	//----- nvinfo : EIATTR_KPARAM_INFO
	.align		4
.L_18:
        /*0018*/ 	.byte	0x04, 0x17
        /*001a*/ 	.short	(.L_20 - .L_19)
.L_19:
        /*001c*/ 	.word	0x00000000
        /*0020*/ 	.short	0x000c
        /*0022*/ 	.short	0x0040
        /*0024*/ 	.byte	0x00, 0xf4, 0x21, 0x00


	//----- nvinfo : EIATTR_KPARAM_INFO
	.align		4
.L_20:
        /*0028*/ 	.byte	0x04, 0x17
        /*002a*/ 	.short	(.L_22 - .L_21)
.L_21:
        /*002c*/ 	.word	0x00000000
        /*0030*/ 	.short	0x000b
        /*0032*/ 	.short	0x0038
        /*0034*/ 	.byte	0x00, 0xf0, 0x11, 0x00


	//----- nvinfo : EIATTR_KPARAM_INFO
	.align		4
.L_22:
        /*0038*/ 	.byte	0x04, 0x17
        /*003a*/ 	.short	(.L_24 - .L_23)
.L_23:
        /*003c*/ 	.word	0x00000000
        /*0040*/ 	.short	0x000a
        /*0042*/ 	.short	0x0034
        /*0044*/ 	.byte	0x00, 0xf0, 0x11, 0x00


	//----- nvinfo : EIATTR_KPARAM_INFO
	.align		4
.L_24:
        /*0048*/ 	.byte	0x04, 0x17
        /*004a*/ 	.short	(.L_26 - .L_25)
.L_25:
        /*004c*/ 	.word	0x00000000
        /*0050*/ 	.short	0x0009
        /*0052*/ 	.short	0x0030
        /*0054*/ 	.byte	0x00, 0xf0, 0x11, 0x00


	//----- nvinfo : EIATTR_KPARAM_INFO
	.align		4
.L_26:
        /*0058*/ 	.byte	0x04, 0x17
        /*005a*/ 	.short	(.L_28 - .L_27)
.L_27:
        /*005c*/ 	.word	0x00000000
        /*0060*/ 	.short	0x0008
        /*0062*/ 	.short	0x002c
        /*0064*/ 	.byte	0x00, 0xf0, 0x11, 0x00


	//----- nvinfo : EIATTR_KPARAM_INFO
	.align		4
.L_28:
        /*0068*/ 	.byte	0x04, 0x17
        /*006a*/ 	.short	(.L_30 - .L_29)
.L_29:
        /*006c*/ 	.word	0x00000000
        /*0070*/ 	.short	0x0007
        /*0072*/ 	.short	0x0028
        /*0074*/ 	.byte	0x00, 0xf0, 0x11, 0x00


	//----- nvinfo : EIATTR_KPARAM_INFO
	.align		4
.L_30:
        /*0078*/ 	.byte	0x04, 0x17
        /*007a*/ 	.short	(.L_32 - .L_31)
.L_31:
        /*007c*/ 	.word	0x00000000
        /*0080*/ 	.short	0x0006
        /*0082*/ 	.short	0x0024
        /*0084*/ 	.byte	0x00, 0xf0, 0x11, 0x00


	//----- nvinfo : EIATTR_KPARAM_INFO
	.align		4
.L_32:
        /*0088*/ 	.byte	0x04, 0x17
        /*008a*/ 	.short	(.L_34 - .L_33)
.L_33:
        /*008c*/ 	.word	0x00000000
        /*0090*/ 	.short	0x0005
        /*0092*/ 	.short	0x0020
        /*0094*/ 	.byte	0x00, 0xf0, 0x11, 0x00


	//----- nvinfo : EIATTR_KPARAM_INFO
	.align		4
.L_34:
        /*0098*/ 	.byte	0x04, 0x17
        /*009a*/ 	.short	(.L_36 - .L_35)
.L_35:
        /*009c*/ 	.word	0x00000000
        /*00a0*/ 	.short	0x0004
        /*00a2*/ 	.short	0x001c
        /*00a4*/ 	.byte	0x00, 0xf0, 0x11, 0x00


	//----- nvinfo : EIATTR_KPARAM_INFO
	.align		4
.L_36:
        /*00a8*/ 	.byte	0x04, 0x17
        /*00aa*/ 	.short	(.L_38 - .L_37)
.L_37:
        /*00ac*/ 	.word	0x00000000
        /*00b0*/ 	.short	0x0003
        /*00b2*/ 	.short	0x0018
        /*00b4*/ 	.byte	0x00, 0xf0, 0x11, 0x00


	//----- nvinfo : EIATTR_KPARAM_INFO
	.align		4
.L_38:
        /*00b8*/ 	.byte	0x04, 0x17
        /*00ba*/ 	.short	(.L_40 - .L_39)
.L_39:
        /*00bc*/ 	.word	0x00000000
        /*00c0*/ 	.short	0x0002
        /*00c2*/ 	.short	0x0010
        /*00c4*/ 	.byte	0x00, 0xf4, 0x21, 0x00


	//----- nvinfo : EIATTR_KPARAM_INFO
	.align		4
.L_40:
        /*00c8*/ 	.byte	0x04, 0x17
        /*00ca*/ 	.short	(.L_42 - .L_41)
.L_41:
        /*00cc*/ 	.word	0x00000000
        /*00d0*/ 	.short	0x0001
        /*00d2*/ 	.short	0x0008
        /*00d4*/ 	.byte	0x00, 0xf4, 0x21, 0x00


	//----- nvinfo : EIATTR_KPARAM_INFO
	.align		4
.L_42:
        /*00d8*/ 	.byte	0x04, 0x17
        /*00da*/ 	.short	(.L_44 - .L_43)
.L_43:
        /*00dc*/ 	.word	0x00000000
        /*00e0*/ 	.short	0x0000
        /*00e2*/ 	.short	0x0000
        /*00e4*/ 	.byte	0x00, 0xf4, 0x21, 0x00


	//----- nvinfo : EIATTR_AT_ENTRY_FRAGMENTS
	.align		4
.L_44:
        /*00e8*/ 	.byte	0x04, 0x4f
        /*00ea*/ 	.short	(.L_46 - .L_45)


	//   ....[0]....
.L_45:
        /*00ec*/ 	.word	0x00000004


	//----- nvinfo : EIATTR_RESERVED_SMEM_USED
	.align		4
.L_46:
        /*00f0*/ 	.byte	0x01, 0x41
	.zero		2


	//----- nvinfo : EIATTR_SPARSE_MMA_MASK
	.align		4
        /*00f4*/ 	.byte	0x03, 0x50
        /*00f6*/ 	.short	0x0000


	//----- nvinfo : EIATTR_TCGEN05_1CTA_USED
	.align		4
        /*00f8*/ 	.byte	0x01, 0x51
	.zero		2


	//----- nvinfo : EIATTR_MAXREG_COUNT
	.align		4
        /*00fc*/ 	.byte	0x03, 0x1b
        /*00fe*/ 	.short	0x00ff


	//----- nvinfo : EIATTR_NUM_BARRIERS
	.align		4
        /*0100*/ 	.byte	0x02, 0x4c
        /*0102*/ 	.byte	0x01
	.zero		1


	//----- nvinfo : EIATTR_INT_WARP_WIDE_INSTR_OFFSETS
	.align		4
        /*0104*/ 	.byte	0x04, 0x31
        /*0106*/ 	.short	(.L_48 - .L_47)


	//   ....[0]....
.L_47:
        /*0108*/ 	.word	0x00000dd0


	//   ....[1]....
        /*010c*/ 	.word	0x00000f40


	//   ....[2]....
        /*0110*/ 	.word	0x000019a0


	//   ....[3]....
        /*0114*/ 	.word	0x00003730


	//   ....[4]....
        /*0118*/ 	.word	0x00003780


	//----- nvinfo : EIATTR_COOP_GROUP_MASK_REGIDS
	.align		4
.L_48:
        /*011c*/ 	.byte	0x04, 0x29
        /*011e*/ 	.short	(.L_50 - .L_49)


	//   ....[0]....
.L_49:
        /*0120*/ 	.word	0xffffffff


	//   ....[1]....
        /*0124*/ 	.word	0xffffffff


	//   ....[2]....
        /*0128*/ 	.word	0xffffffff


	//   ....[3]....
        /*012c*/ 	.word	0xffffffff


	//----- nvinfo : EIATTR_COOP_GROUP_INSTR_OFFSETS
	.align		4
.L_50:
        /*0130*/ 	.byte	0x04, 0x28
        /*0132*/ 	.short	(.L_52 - .L_51)


	//   ....[0]....
.L_51:
        /*0134*/ 	.word	0x00000070


	//   ....[1]....
        /*0138*/ 	.word	0x00000320


	//   ....[2]....
        /*013c*/ 	.word	0x000035d0


	//   ....[3]....
        /*0140*/ 	.word	0x00003830


	//----- nvinfo : EIATTR_VRC_CTA_INIT_COUNT
	.align		4
.L_52:
        /*0144*/ 	.byte	0x02, 0x4a
        /*0146*/ 	.byte	0x80
	.zero		1


	//----- nvinfo : EIATTR_MBARRIER_INSTR_OFFSETS
	.align		4
        /*0148*/ 	.byte	0x04, 0x39
        /*014a*/ 	.short	(.L_54 - .L_53)


	//   ....[0]....
.L_53:
        /*014c*/ 	.word	0x000010b0
        /*0150*/ 	.word	0x000000ff
        /*0154*/ 	.word	0x00000000
        /*0158*/ 	.short	0x0100
        /*015a*/ 	.byte	0x0b
	.zero		1


	//   ....[1]....
        /*015c*/ 	.word	0x000019d0
        /*0160*/ 	.word	0x000000ff
        /*0164*/ 	.word	0x00000408
        /*0168*/ 	.short	0x0100
        /*016a*/ 	.byte	0x07
	.zero		1


	//   ....[2]....
        /*016c*/ 	.word	0x00002980
        /*0170*/ 	.word	0x000000ff
        /*0174*/ 	.word	0x00000000
        /*0178*/ 	.short	0x010a
        /*017a*/ 	.byte	0x0b
	.zero		1


	//   ....[3]....
        /*017c*/ 	.word	0x00002dc0
        /*0180*/ 	.word	0x000000ff
        /*0184*/ 	.word	0x00000000
        /*0188*/ 	.short	0x010a
        /*018a*/ 	.byte	0x0b
	.zero		1


	//   ....[4]....
        /*018c*/ 	.word	0x00002ec0
        /*0190*/ 	.word	0x000000ff
        /*0194*/ 	.word	0x00000400
        /*0198*/ 	.short	0x0108
        /*019a*/ 	.byte	0x07
	.zero		1


	//   ....[5]....
        /*019c*/ 	.word	0x00002f00
        /*01a0*/ 	.word	0x000000ff
        /*01a4*/ 	.word	0x00000408
        /*01a8*/ 	.short	0x0108
        /*01aa*/ 	.byte	0x07
	.zero		1


	//   ....[6]....
        /*01ac*/ 	.word	0x00003850
        /*01b0*/ 	.word	0x000000ff
        /*01b4*/ 	.word	0x00000000
        /*01b8*/ 	.short	0x010a
        /*01ba*/ 	.byte	0x0b
	.zero		1


	//   ....[7]....
        /*01bc*/ 	.word	0x00003880
        /*01c0*/ 	.word	0x000000ff
        /*01c4*/ 	.word	0x00000000
        /*01c8*/ 	.short	0x010a
        /*01ca*/ 	.byte	0x0b
	.zero		1


	//----- nvinfo : EIATTR_NUM_MBARRIERS
	.align		4
.L_54:
        /*01cc*/ 	.byte	0x03, 0x38
        /*01ce*/ 	.short	0x0002


	//----- nvinfo : EIATTR_EXIT_INSTR_OFFSETS
	.align		4
        /*01d0*/ 	.byte	0x04, 0x1c
        /*01d2*/ 	.short	(.L_56 - .L_55)


	//   ....[0]....
.L_55:
        /*01d4*/ 	.word	0x00003840


	//----- nvinfo : EIATTR_REQNTID
	.align		4
.L_56:
        /*01d8*/ 	.byte	0x04, 0x10
        /*01da*/ 	.short	(.L_58 - .L_57)
.L_57:
        /*01dc*/ 	.word	0x00000080
        /*01e0*/ 	.word	0x00000001
        /*01e4*/ 	.word	0x00000001


	//----- nvinfo : EIATTR_CRS_STACK_SIZE
	.align		4
.L_58:
        /*01e8*/ 	.byte	0x04, 0x1e
        /*01ea*/ 	.short	(.L_60 - .L_59)
.L_59:
        /*01ec*/ 	.word	0x00000000


	//----- nvinfo : EIATTR_CBANK_PARAM_SIZE
	.align		4
.L_60:
        /*01f0*/ 	.byte	0x03, 0x19
        /*01f2*/ 	.short	0x0050


	//----- nvinfo : EIATTR_PARAM_CBANK
	.align		4
        /*01f4*/ 	.byte	0x04, 0x0a
        /*01f6*/ 	.short	(.L_62 - .L_61)
	.align		4
.L_61:
        /*01f8*/ 	.word	index@(.nv.constant0.matmul_kernel)
        /*01fc*/ 	.short	0x0380
        /*01fe*/ 	.short	0x0050


	//----- nvinfo : EIATTR_SW_WAR
	.align		4
.L_62:
        /*0200*/ 	.byte	0x04, 0x36
        /*0202*/ 	.short	(.L_64 - .L_63)
.L_63:
        /*0204*/ 	.word	0x00000008
.L_64:


//--------------------- .nv.compat                --------------------------
	.section	.nv.compat,"",@"SHT_CUDA_COMPAT_INFO"
	.align	4
        /*0000*/ 	.byte	0x02, 0x02, 0x02, 0x00, 0x02, 0x05, 0x05, 0x00, 0x02, 0x03, 0x00, 0x00, 0x02, 0x06, 0x01, 0x00


//--------------------- .nv.callgraph             --------------------------
	.section	.nv.callgraph,"",@"SHT_CUDA_CALLGRAPH"
	.align	4
	.sectionentsize	8
	.align		4
        /*0000*/ 	.word	0x00000000
	.align		4
        /*0004*/ 	.word	0xffffffff
	.align		4
        /*0008*/ 	.word	0x00000000
	.align		4
        /*000c*/ 	.word	0xfffffffe
	.align		4
        /*0010*/ 	.word	0x00000000
	.align		4
        /*0014*/ 	.word	0xfffffffd
	.align		4
        /*0018*/ 	.word	0x00000000
	.align		4
        /*001c*/ 	.word	0xfffffffc


//--------------------- .text.matmul_kernel       --------------------------
	.section	.text.matmul_kernel,"ax",@progbits
	.align	128
        .global         matmul_kernel
        .type           matmul_kernel,@function
        .size           matmul_kernel,(.L_x_21 - matmul_kernel)
        .other          matmul_kernel,@"STO_CUDA_ENTRY STV_DEFAULT"
matmul_kernel:
.text.matmul_kernel:
[----:B------:R-:W0:Y:S01]  /*0000*/  LDC R1, c[0x0][0x37c] ;  /* 0x0000df00ff017b82 */ /* 0x000e220000000800 */
[----:B------:R-:W1:Y:S01]  /*0010*/  S2R R13, SR_TID.X ;  /* 0x00000000000d7919 */ /* 0x000e620000002100 */
[----:B------:R-:W2:Y:S01]  /*0020*/  LDCU.64 UR16, c[0x0][0x358] ;  /* 0x00006b00ff1077ac */ /* 0x000ea20008000a00 */
[----:B-1----:R-:W-:-:S13]  /*0030*/  ISETP.GE.U32.AND P0, PT, R13, 0x20, PT ;  /* 0x000000200d00780c */ /* 0x002fda0003f06070 */
[----:B------:R-:W-:Y:S02]  /*0040*/  VOTEU.ANY UP0, P0 ;  /* 0x0000000000ff7886 */ /* 0x000fe40000000100 */
[----:B0-2---:R-:W-:Y:S05]  /*0050*/  BRA.U UP0, `(.L_x_0) ;  /* 0x0000000100b47547 */ /* 0x005fea000b800000 */
[----:B------:R-:W0:Y:S01]  /*0060*/  S2UR UR6, SR_CgaCtaId ;  /* 0x00000000000679c3 */ /* 0x000e220000008800 */
[----:B------:R-:W-:Y:S01]  /*0070*/  NOP ;  /* 0x0000000000007918 */ /* 0x000fe20000000000 */
[----:B------:R-:W-:Y:S02]  /*0080*/  UMOV UR4, 0x40 ;  /* 0x0000004000047882 */ /* 0x000fe40000000000 */
[----:B0-----:R-:W-:-:S09]  /*0090*/  ULEA UR4, UR6, UR4, 0x18 ;  /* 0x0000000406047291 */ /* 0x001fd2000f8ec0ff */
[----:B------:R-:W0:Y:S01]  /*00a0*/  LDS.U8 R0, [UR4] ;  /* 0x00000004ff007984 */ /* 0x000e220008000000 */
[----:B------:R-:W-:Y:S02]  /*00b0*/  UMOV UR4, 0x400 ;  /* 0x0000040000047882 */ /* 0x000fe40000000000 */
[----:B------:R-:W-:Y:S01]  /*00c0*/  ULEA UR4, UR6, UR4, 0x18 ;  /* 0x0000000406047291 */ /* 0x000fe2000f8ec0ff */
[----:B0-----:R-:W-:-:S13]  /*00d0*/  ISETP.NE.AND P0, PT, R0, RZ, PT ;  /* 0x000000ff0000720c */ /* 0x001fda0003f05270 */
[----:B------:R-:W-:Y:S05]  /*00e0*/  @P0 BRA `(.L_x_1) ;  /* 0x0000000000780947 */ /* 0x000fea0003800000 */
[----:B------:R-:W-:-:S13]  /*00f0*/  ELECT P0, URZ, PT ;  /* 0x0000000000ff782f */ /* 0x000fda0003800000 */
[----:B------:R-:W-:Y:S05]  /*0100*/  @!P0 BRA `(.L_x_2) ;  /* 0x0000000000808947 */ /* 0x000fea0003800000 */
[----:B------:R-:W-:Y:S01]  /*0110*/  UMOV UR5, 0x1 ;  /* 0x0000000100057882 */ /* 0x000fe20000000000 */
[----:B------:R-:W-:-:S04]  /*0120*/  IMAD.MOV.U32 R4, RZ, RZ, 0x1 ;  /* 0x00000001ff047424 */ /* 0x000fc800078e00ff */
[----:B------:R-:W-:Y:S04]  /*0130*/  DEPBAR.LE SB0, 0x36 ;  /* 0x00008d800000791a */ /* 0x000fe80000000000 */
[----:B------:R-:W0:Y:S02]  /*0140*/  UTCATOMSWS.FIND_AND_SET.ALIGN UP1, UR5, UR5 ;  /* 0x00000005000575e3 */ /* 0x000e240008020800 */
[----:B0-----:R-:W-:-:S04]  /*0150*/  PLOP3.LUT P0, PT, PT, PT, UP1, 0x80, 0x8 ;  /* 0x000000000008781c */ /* 0x001fc80003f0f018 */
[----:B------:R-:W-:-:S04]  /*0160*/  SEL R0, RZ, 0xffffffff, !P0 ;  /* 0xffffffffff007807 */ /* 0x000fc80004000000 */
[----:B------:R-:W-:Y:S01]  /*0170*/  ISETP.NE.AND P0, PT, R0, RZ, PT ;  /* 0x000000ff0000720c */ /* 0x000fe20003f05270 */
[----:B------:R-:W-:-:S12]  /*0180*/  IMAD.U32 R0, RZ, RZ, UR5 ;  /* 0x00000005ff007e24 */ /* 0x000fd8000f8e00ff */
[----:B------:R-:W-:Y:S05]  /*0190*/  @P0 BRA `(.L_x_3) ;  /* 0x0000000000240947 */ /* 0x000fea0003800000 */
.L_x_4:
[----:B------:R-:W-:Y:S05]  /*01a0*/  NANOSLEEP 0x64 ;  /* 0x000000640000795d */ /* 0x000fea0003800000 */
[----:B------:R-:W-:-:S05]  /*01b0*/  UMOV UR5, 0x1 ;  /* 0x0000000100057882 */ /* 0x000fca0000000000 */
[----:B------:R-:W-:Y:S04]  /*01c0*/  DEPBAR.LE SB0, 0x36 ;  /* 0x00008d800000791a */ /* 0x000fe80000000000 */
[----:B------:R-:W0:Y:S02]  /*01d0*/  UTCATOMSWS.FIND_AND_SET.ALIGN UP1, UR5, UR5 ;  /* 0x00000005000575e3 */ /* 0x000e240008020800 */
[----:B0-----:R-:W-:-:S04]  /*01e0*/  PLOP3.LUT P0, PT, PT, PT, UP1, 0x80, 0x8 ;  /* 0x000000000008781c */ /* 0x001fc80003f0f018 */
[----:B------:R-:W-:-:S04]  /*01f0*/  SEL R0, RZ, 0xffffffff, !P0 ;  /* 0xffffffffff007807 */ /* 0x000fc80004000000 */
[----:B------:R-:W-:Y:S01]  /*0200*/  ISETP.NE.AND P0, PT, R0, RZ, PT ;  /* 0x000000ff0000720c */ /* 0x000fe20003f05270 */
[----:B------:R-:W-:-:S12]  /*0210*/  IMAD.U32 R0, RZ, RZ, UR5 ;  /* 0x00000005ff007e24 */ /* 0x000fd8000f8e00ff */
[----:B------:R-:W-:Y:S05]  /*0220*/  @!P0 BRA `(.L_x_4) ;  /* 0xfffffffc00dc8947 */ /* 0x000fea000383ffff */
.L_x_3:
[----:B------:R-:W-:Y:S01]  /*0230*/  VIADD R3, R0, 0x10 ;  /* 0x0000001000037836 */ /* 0x000fe20000000000 */
[----:B------:R-:W-:Y:S01]  /*0240*/  UMOV UR5, 0x50 ;  /* 0x0000005000057882 */ /* 0x000fe20000000000 */
[----:B------:R-:W-:Y:S01]  /*0250*/  SHF.L.U32 R2, R4, R0, RZ ;  /* 0x0000000004027219 */ /* 0x000fe200000006ff */
[----:B------:R-:W-:Y:S01]  /*0260*/  ULEA UR5, UR6, UR5, 0x18 ;  /* 0x0000000506057291 */ /* 0x000fe2000f8ec0ff */
[----:B------:R-:W-:Y:S01]  /*0270*/  IMAD.SHL.U32 R0, R0, 0x20, RZ ;  /* 0x0000002000007824 */ /* 0x000fe200078e00ff */
[----:B------:R-:W-:-:S04]  /*0280*/  SHF.L.U32 R3, R4, R3, RZ ;  /* 0x0000000304037219 */ /* 0x000fc800000006ff */
[----:B------:R-:W-:-:S05]  /*0290*/  LOP3.LUT R2, R3, R2, RZ, 0xfc, !PT ;  /* 0x0000000203027212 */ /* 0x000fca00078efcff */
[----:B------:R0:W-:Y:S04]  /*02a0*/  ATOMS.OR RZ, [UR5], R2 ;  /* 0x00000002ffff798c */ /* 0x0001e8000b000005 */
[----:B------:R0:W-:Y:S01]  /*02b0*/  STS [UR4], R0 ;  /* 0x00000000ff007988 */ /* 0x0001e20008000804 */
[----:B------:R-:W-:Y:S05]  /*02c0*/  BRA `(.L_x_2) ;  /* 0x0000000000107947 */ /* 0x000fea0003800000 */
.L_x_1:
[----:B------:R-:W-:Y:S01]  /*02d0*/  IMAD.MOV.U32 R0, RZ, RZ, -0x1 ;  /* 0xffffffffff007424 */ /* 0x000fe200078e00ff */
[----:B------:R-:W-:-:S04]  /*02e0*/  MOV R2, 0x310 ;  /* 0x0000031000027802 */ /* 0x000fc80000000f00 */
[----:B------:R0:W-:Y:S03]  /*02f0*/  STS [UR4], R0 ;  /* 0x00000000ff007988 */ /* 0x0001e60008000804 */
[----:B0-----:R-:W-:Y:S05]  /*0300*/  CALL.REL.NOINC `($__internal_1_$__cuda_sm10x_tcgen05_guardrail_trap_phase_invalid_during_alloc) ;  /* 0x0000003400747944 */ /* 0x001fea0003c00000 */
.L_x_2:
[----:B------:R-:W-:Y:S05]  /*0310*/  WARPSYNC.ALL ;  /* 0x0000000000007948 */ /* 0x000fea0003800000 */
[----:B------:R-:W-:Y:S01]  /*0320*/  NOP ;  /* 0x0000000000007918 */ /* 0x000fe20000000000 */
.L_x_0:
[----:B------:R-:W1:Y:S01]  /*0330*/  LDC.64 R6, c[0x0][0x398] ;  /* 0x0000e600ff067b82 */ /* 0x000e620000000a00 */
[----:B------:R-:W-:Y:S01]  /*0340*/  UMOV UR7, 0x400 ;  /* 0x0000040000077882 */ /* 0x000fe20000000000 */
[----:B------:R-:W2:Y:S01]  /*0350*/  LDCU.128 UR12, c[0x0][0x3a0] ;  /* 0x00007400ff0c77ac */ /* 0x000ea20008000c00 */
[----:B------:R-:W3:Y:S05]  /*0360*/  LDCU.128 UR20, c[0x0][0x380] ;  /* 0x00007000ff1477ac */ /* 0x000eea0008000c00 */
[----:B------:R-:W4:Y:S01]  /*0370*/  S2UR UR4, SR_CgaCtaId ;  /* 0x00000000000479c3 */ /* 0x000f220000008800 */
[----:B------:R-:W-:Y:S01]  /*0380*/  UMOV UR8, 0x1 ;  /* 0x0000000100087882 */ /* 0x000fe20000000000 */
[----:B--2---:R-:W-:-:S02]  /*0390*/  USHF.L.U32 UR40, UR14, 0x1, URZ ;  /* 0x000000010e287899 */ /* 0x004fc400080006ff */
[----:B------:R-:W-:Y:S01]  /*03a0*/  IMAD.U32 R37, RZ, RZ, UR14 ;  /* 0x0000000eff257e24 */ /* 0x000fe2000f8e00ff */
[----:B------:R-:W-:Y:S02]  /*03b0*/  USHF.L.U32 UR38, UR14, 0x2, URZ ;  /* 0x000000020e267899 */ /* 0x000fe400080006ff */
[----:B------:R-:W-:Y:S01]  /*03c0*/  IMAD.U32 R35, RZ, RZ, UR14 ;  /* 0x0000000eff237e24 */ /* 0x000fe2000f8e00ff */
[----:B------:R-:W-:Y:S01]  /*03d0*/  UIMAD UR39, UR14, 0x3, URZ ;  /* 0x000000030e2778a4 */ /* 0x000fe2000f8e02ff */
[----:B01----:R-:W-:Y:S01]  /*03e0*/  VIADD R0, R7, 0xf ;  /* 0x0000000f07007836 */ /* 0x003fe20000000000 */
[----:B------:R-:W-:Y:S01]  /*03f0*/  USHF.L.U32 UR37, UR14, 0x3, URZ ;  /* 0x000000030e257899 */ /* 0x000fe200080006ff */
[----:B------:R-:W-:Y:S01]  /*0400*/  IMAD.U32 R19, RZ, RZ, UR40 ;  /* 0x00000028ff137e24 */ /* 0x000fe2000f8e00ff */
[----:B------:R-:W-:Y:S01]  /*0410*/  UIMAD UR36, UR14, 0x9, URZ ;  /* 0x000000090e2478a4 */ /* 0x000fe2000f8e02ff */
[----:B------:R-:W-:Y:S01]  /*0420*/  IMAD.U32 R25, RZ, RZ, UR38 ;  /* 0x00000026ff197e24 */ /* 0x000fe2000f8e00ff */
[----:B------:R-:W-:Y:S01]  /*0430*/  SHF.R.S32.HI R3, RZ, 0x1f, R0 ;  /* 0x0000001fff037819 */ /* 0x000fe20000011400 */
[----:B------:R-:W-:-:S02]  /*0440*/  UIMAD UR35, UR14, 0xa, URZ ;  /* 0x0000000a0e2378a4 */ /* 0x000fc4000f8e02ff */
[----:B----4-:R-:W-:Y:S01]  /*0450*/  ULEA UR7, UR4, UR7, 0x18 ;  /* 0x0000000704077291 */ /* 0x010fe2000f8ec0ff */
[----:B------:R-:W-:-:S04]  /*0460*/  LEA.HI R3, R3, R0, RZ, 0x4 ;  /* 0x0000000003037211 */ /* 0x000fc800078f20ff */
[----:B------:R-:W-:Y:S02]  /*0470*/  SHF.R.S32.HI R0, RZ, 0x4, R3 ;  /* 0x00000004ff007819 */ /* 0x000fe40000011403 */
[----:B------:R-:W0:Y:S03]  /*0480*/  S2R R3, SR_CTAID.X ;  /* 0x0000000000037919 */ /* 0x000e260000002500 */
[----:B------:R-:W-:-:S05]  /*0490*/  IMAD.SHL.U32 R0, R0, 0x8, RZ ;  /* 0x0000000800007824 */ /* 0x000fca00078e00ff */
[-C--:B------:R-:W-:Y:S02]  /*04a0*/  IABS R9, R0.reuse ;  /* 0x0000000000097213 */ /* 0x080fe40000000000 */
[----:B------:R-:W-:Y:S02]  /*04b0*/  IABS R12, R0 ;  /* 0x00000000000c7213 */ /* 0x000fe40000000000 */
[----:B------:R-:W1:Y:S08]  /*04c0*/  I2F.RP R2, R9 ;  /* 0x0000000900027306 */ /* 0x000e700000209400 */
[----:B-1----:R-:W1:Y:S01]  /*04d0*/  MUFU.RCP R2, R2 ;  /* 0x0000000200027308 */ /* 0x002e620000001000 */
[----:B0-----:R-:W-:Y:S01]  /*04e0*/  IABS R10, R3 ;  /* 0x00000003000a7213 */ /* 0x001fe20000000000 */
[----:B-1----:R-:W-:-:S02]  /*04f0*/  VIADD R4, R2, 0xffffffe ;  /* 0x0ffffffe02047836 */ /* 0x002fc40000000000 */
[----:B------:R-:W-:-:S04]  /*0500*/  IMAD.MOV R2, RZ, RZ, -R12 ;  /* 0x000000ffff027224 */ /* 0x000fc800078e0a0c */
[----:B------:R0:W1:Y:S02]  /*0510*/  F2I.FTZ.U32.TRUNC.NTZ R5, R4 ;  /* 0x0000000400057305 */ /* 0x000064000021f000 */
[----:B0-----:R-:W-:Y:S02]  /*0520*/  IMAD.MOV.U32 R4, RZ, RZ, RZ ;  /* 0x000000ffff047224 */ /* 0x001fe400078e00ff */
[----:B-1----:R-:W-:-:S04]  /*0530*/  IMAD.MOV R8, RZ, RZ, -R5 ;  /* 0x000000ffff087224 */ /* 0x002fc800078e0a05 */
[----:B------:R-:W-:Y:S02]  /*0540*/  IMAD R11, R8, R9, RZ ;  /* 0x00000009080b7224 */ /* 0x000fe400078e02ff */
[----:B------:R-:W-:Y:S02]  /*0550*/  IMAD.MOV.U32 R8, RZ, RZ, R10 ;  /* 0x000000ffff087224 */ /* 0x000fe400078e000a */
[----:B------:R-:W-:-:S06]  /*0560*/  IMAD.HI.U32 R5, R5, R11, R4 ;  /* 0x0000000b05057227 */ /* 0x000fcc00078e0004 */
[----:B------:R-:W-:-:S04]  /*0570*/  IMAD.HI.U32 R5, R5, R8, RZ ;  /* 0x0000000805057227 */ /* 0x000fc800078e00ff */
[----:B------:R-:W-:Y:S01]  /*0580*/  IMAD R2, R5, R2, R8 ;  /* 0x0000000205027224 */ /* 0x000fe200078e0208 */
[----:B------:R-:W-:Y:S04]  /*0590*/  BAR.SYNC.DEFER_BLOCKING 0x0 ;  /* 0x0000000000007b1d */ /* 0x000fe80000010000 */
[----:B------:R-:W-:-:S13]  /*05a0*/  ISETP.GT.U32.AND P1, PT, R9, R2, PT ;  /* 0x000000020900720c */ /* 0x000fda0003f24070 */
[----:B------:R-:W-:Y:S02]  /*05b0*/  @!P1 IMAD.IADD R2, R2, 0x1, -R9 ;  /* 0x0000000102029824 */ /* 0x000fe400078e0a09 */
[----:B------:R-:W-:Y:S01]  /*05c0*/  @!P1 VIADD R5, R5, 0x1 ;  /* 0x0000000105059836 */ /* 0x000fe20000000000 */
[----:B------:R-:W-:Y:S02]  /*05d0*/  ISETP.NE.AND P1, PT, R0, RZ, PT ;  /* 0x000000ff0000720c */ /* 0x000fe40003f25270 */
[----:B------:R-:W-:Y:S02]  /*05e0*/  ISETP.GE.U32.AND P0, PT, R2, R9, PT ;  /* 0x000000090200720c */ /* 0x000fe40003f06070 */
[----:B------:R-:W-:-:S04]  /*05f0*/  LOP3.LUT R2, R3, R0, RZ, 0x3c, !PT ;  /* 0x0000000003027212 */ /* 0x000fc800078e3cff */
[----:B------:R-:W-:Y:S01]  /*0600*/  ISETP.GE.AND P2, PT, R2, RZ, PT ;  /* 0x000000ff0200720c */ /* 0x000fe20003f46270 */
[----:B------:R-:W-:-:S06]  /*0610*/  VIADD R2, R6, 0x7f ;  /* 0x0000007f06027836 */ /* 0x000fcc0000000000 */
[----:B------:R-:W-:-:S04]  /*0620*/  @P0 VIADD R5, R5, 0x1 ;  /* 0x0000000105050836 */ /* 0x000fc80000000000 */
[----:B------:R-:W-:Y:S01]  /*0630*/  IMAD.MOV.U32 R8, RZ, RZ, R5 ;  /* 0x000000ffff087224 */ /* 0x000fe200078e0005 */
[----:B------:R-:W-:-:S03]  /*0640*/  SHF.R.S32.HI R5, RZ, 0x1f, R2 ;  /* 0x0000001fff057819 */ /* 0x000fc60000011402 */
[----:B------:R-:W-:Y:S01]  /*0650*/  @!P2 IMAD.MOV R8, RZ, RZ, -R8 ;  /* 0x000000ffff08a224 */ /* 0x000fe200078e0a08 */
[----:B------:R-:W-:Y:S02]  /*0660*/  @!P1 LOP3.LUT R8, RZ, R0, RZ, 0x33, !PT ;  /* 0x00000000ff089212 */ /* 0x000fe400078e33ff */
[----:B------:R-:W-:-:S03]  /*0670*/  LEA.HI R5, R5, R2, RZ, 0x7 ;  /* 0x0000000205057211 */ /* 0x000fc600078f38ff */
[----:B------:R-:W-:Y:S02]  /*0680*/  IMAD.SHL.U32 R2, R8, 0x8, RZ ;  /* 0x0000000808027824 */ /* 0x000fe400078e00ff */
[----:B------:R-:W-:-:S03]  /*0690*/  IMAD.MOV R8, RZ, RZ, -R8 ;  /* 0x000000ffff087224 */ /* 0x000fc600078e0a08 */
[----:B------:R-:W-:Y:S01]  /*06a0*/  LEA.HI.SX32 R4, R5, -R2, 0x19 ;  /* 0x8000000205047211 */ /* 0x000fe200078fcaff */
[----:B------:R-:W-:Y:S02]  /*06b0*/  IMAD R17, R0, R8, R3 ;  /* 0x0000000800117224 */ /* 0x000fe400078e0203 */
[----:B------:R-:W-:Y:S01]  /*06c0*/  IMAD.MOV.U32 R8, RZ, RZ, RZ ;  /* 0x000000ffff087224 */ /* 0x000fe200078e00ff */
[----:B------:R-:W-:Y:S02]  /*06d0*/  VIMNMX R4, PT, PT, R4, 0x8, PT ;  /* 0x0000000804047848 */ /* 0x000fe40003fe0100 */
[----:B------:R-:W-:Y:S02]  /*06e0*/  IABS R15, R17 ;  /* 0x00000011000f7213 */ /* 0x000fe40000000000 */
[----:B------:R-:W-:-:S04]  /*06f0*/  IABS R11, R4 ;  /* 0x00000004000b7213 */ /* 0x000fc80000000000 */
[----:B------:R-:W0:Y:S08]  /*0700*/  I2F.RP R5, R11 ;  /* 0x0000000b00057306 */ /* 0x000e300000209400 */
[----:B0-----:R-:W0:Y:S02]  /*0710*/  MUFU.RCP R5, R5 ;  /* 0x0000000500057308 */ /* 0x001e240000001000 */
[----:B0-----:R-:W-:-:S06]  /*0720*/  VIADD R9, R5, 0xffffffe ;  /* 0x0ffffffe05097836 */ /* 0x001fcc0000000000 */
[----:B------:R-:W0:Y:S02]  /*0730*/  F2I.FTZ.U32.TRUNC.NTZ R9, R9 ;  /* 0x0000000900097305 */ /* 0x000e24000021f000 */
[----:B0-----:R-:W-:-:S04]  /*0740*/  IMAD.MOV R10, RZ, RZ, -R9 ;  /* 0x000000ffff0a7224 */ /* 0x001fc800078e0a09 */
[----:B------:R-:W-:Y:S01]  /*0750*/  IMAD.MOV.U32 R0, RZ, RZ, R10 ;  /* 0x000000ffff007224 */ /* 0x000fe200078e000a */
[----:B------:R-:W-:-:S03]  /*0760*/  LOP3.LUT R10, R13, 0x7f, RZ, 0xc0, !PT ;  /* 0x0000007f0d0a7812 */ /* 0x000fc600078ec0ff */
[----:B------:R-:W-:Y:S01]  /*0770*/  IMAD R3, R0, R11, RZ ;  /* 0x0000000b00037224 */ /* 0x000fe200078e02ff */
[----:B------:R-:W-:-:S03]  /*0780*/  IABS R0, R4 ;  /* 0x0000000400007213 */ /* 0x000fc60000000000 */
[----:B------:R-:W-:Y:S01]  /*0790*/  IMAD.HI.U32 R8, R9, R3, R8 ;  /* 0x0000000309087227 */ /* 0x000fe200078e0008 */
[----:B------:R-:W-:-:S03]  /*07a0*/  IABS R3, R6 ;  /* 0x0000000600037213 */ /* 0x000fc60000000000 */
[----:B------:R-:W-:Y:S01]  /*07b0*/  IMAD.MOV R0, RZ, RZ, -R0 ;  /* 0x000000ffff007224 */ /* 0x000fe200078e0a00 */
[----:B------:R-:W0:Y:S01]  /*07c0*/  I2F.RP R9, R3 ;  /* 0x0000000300097306 */ /* 0x000e220000209400 */
[----:B------:R-:W-:-:S04]  /*07d0*/  IMAD.HI.U32 R8, R8, R15, RZ ;  /* 0x0000000f08087227 */ /* 0x000fc800078e00ff */
[----:B------:R-:W-:Y:S02]  /*07e0*/  IMAD R0, R8, R0, R15 ;  /* 0x0000000008007224 */ /* 0x000fe400078e020f */
[----:B------:R-:W1:Y:S01]  /*07f0*/  LDS R15, [UR7] ;  /* 0x00000007ff0f7984 */ /* 0x000e620008000800 */
[----:B------:R-:W-:Y:S02]  /*0800*/  BAR.SYNC.DEFER_BLOCKING 0x0 ;  /* 0x0000000000007b1d */ /* 0x000fe40000010000 */
[----:B------:R-:W-:-:S04]  /*0810*/  ISETP.GT.U32.AND P1, PT, R11, R0, PT ;  /* 0x000000000b00720c */ /* 0x000fc80003f24070 */
[----:B0-----:R-:W0:Y:S09]  /*0820*/  MUFU.RCP R9, R9 ;  /* 0x0000000900097308 */ /* 0x001e320000001000 */
[----:B------:R-:W-:Y:S02]  /*0830*/  @!P1 IMAD.IADD R0, R0, 0x1, -R11 ;  /* 0x0000000100009824 */ /* 0x000fe400078e0a0b */
[----:B------:R-:W-:Y:S01]  /*0840*/  @!P1 VIADD R8, R8, 0x1 ;  /* 0x0000000108089836 */ /* 0x000fe20000000000 */
[----:B------:R-:W-:-:S02]  /*0850*/  ISETP.NE.AND P1, PT, R4, RZ, PT ;  /* 0x000000ff0400720c */ /* 0x000fc40003f25270 */
[----:B------:R-:W-:Y:S02]  /*0860*/  ISETP.GE.U32.AND P0, PT, R0, R11, PT ;  /* 0x0000000b0000720c */ /* 0x000fe40003f06070 */
[----:B------:R-:W-:Y:S01]  /*0870*/  LOP3.LUT R0, R17, R4, RZ, 0x3c, !PT ;  /* 0x0000000411007212 */ /* 0x000fe200078e3cff */
[----:B0-----:R-:W-:-:S03]  /*0880*/  VIADD R5, R9, 0xffffffe ;  /* 0x0ffffffe09057836 */ /* 0x001fc60000000000 */
[----:B------:R-:W-:Y:S02]  /*0890*/  ISETP.GE.AND P2, PT, R0, RZ, PT ;  /* 0x000000ff0000720c */ /* 0x000fe40003f46270 */
[----:B------:R-:W-:Y:S01]  /*08a0*/  IABS R0, R7 ;  /* 0x0000000700007213 */ /* 0x000fe20000000000 */
[----:B------:R-:W0:Y:S04]  /*08b0*/  F2I.FTZ.U32.TRUNC.NTZ R5, R5 ;  /* 0x0000000500057305 */ /* 0x000e28000021f000 */
[----:B------:R-:W-:Y:S01]  /*08c0*/  @P0 VIADD R8, R8, 0x1 ;  /* 0x0000000108080836 */ /* 0x000fe20000000000 */
[----:B-1----:R-:W-:-:S05]  /*08d0*/  R2UR UR31, R15 ;  /* 0x000000000f1f72ca */ /* 0x002fca00000e0000 */
[----:B------:R-:W-:Y:S01]  /*08e0*/  @!P2 IMAD.MOV R8, RZ, RZ, -R8 ;  /* 0x000000ffff08a224 */ /* 0x000fe200078e0a08 */
[----:B------:R-:W-:-:S05]  /*08f0*/  @!P1 LOP3.LUT R8, RZ, R4, RZ, 0x33, !PT ;  /* 0x00000004ff089212 */ /* 0x000fca00078e33ff */
[----:B------:R-:W-:-:S04]  /*0900*/  IMAD.MOV R9, RZ, RZ, -R8 ;  /* 0x000000ffff097224 */ /* 0x000fc800078e0a08 */
[----:B------:R-:W-:Y:S02]  /*0910*/  IMAD R9, R4, R9, R17 ;  /* 0x0000000904097224 */ /* 0x000fe400078e0211 */
[----:B0-----:R-:W-:Y:S02]  /*0920*/  IMAD.MOV R4, RZ, RZ, -R5 ;  /* 0x000000ffff047224 */ /* 0x001fe400078e0a05 */
[----:B------:R-:W-:Y:S02]  /*0930*/  IMAD.IADD R11, R2, 0x1, R9 ;  /* 0x00000001020b7824 */ /* 0x000fe400078e0209 */
[----:B------:R-:W-:Y:S02]  /*0940*/  IMAD.MOV.U32 R9, RZ, RZ, R0 ;  /* 0x000000ffff097224 */ /* 0x000fe400078e0000 */
[----:B------:R-:W-:Y:S02]  /*0950*/  IMAD R2, R11, 0x80, R10 ;  /* 0x000000800b027824 */ /* 0x000fe400078e020a */
[----:B------:R-:W-:Y:S01]  /*0960*/  IMAD R11, R4, R3, RZ ;  /* 0x00000003040b7224 */ /* 0x000fe200078e02ff */
[----:B------:R-:W0:Y:S01]  /*0970*/  I2F.RP R0, R9 ;  /* 0x0000000900007306 */ /* 0x000e220000209400 */
[----:B------:R-:W-:Y:S01]  /*0980*/  IMAD.MOV.U32 R4, RZ, RZ, RZ ;  /* 0x000000ffff047224 */ /* 0x000fe200078e00ff */
[----:B------:R-:W-:Y:S01]  /*0990*/  IABS R12, R2 ;  /* 0x00000002000c7213 */ /* 0x000fe20000000000 */
[----:B------:R-:W-:Y:S01]  /*09a0*/  IMAD.U32 R17, RZ, RZ, UR14 ;  /* 0x0000000eff117e24 */ /* 0x000fe2000f8e00ff */
[----:B------:R-:W-:Y:S01]  /*09b0*/  ISETP.GE.AND P1, PT, R2, RZ, PT ;  /* 0x000000ff0200720c */ /* 0x000fe20003f26270 */
[----:B------:R-:W-:Y:S01]  /*09c0*/  IMAD.HI.U32 R4, R5, R11, R4 ;  /* 0x0000000b05047227 */ /* 0x000fe200078e0004 */
[----:B------:R-:W-:-:S04]  /*09d0*/  SHF.R.U32.HI R11, RZ, 0x4, R13 ;  /* 0x00000004ff0b7819 */ /* 0x000fc8000001160d */
[----:B------:R-:W-:Y:S01]  /*09e0*/  SGXT.U32 R11, R11, 0x3 ;  /* 0x000000030b0b781a */ /* 0x000fe20000000000 */
[----:B------:R-:W-:-:S04]  /*09f0*/  IMAD.HI.U32 R4, R4, R12, RZ ;  /* 0x0000000c04047227 */ /* 0x000fc800078e00ff */
[----:B------:R-:W-:Y:S01]  /*0a00*/  IMAD.MOV R4, RZ, RZ, -R4 ;  /* 0x000000ffff047224 */ /* 0x000fe200078e0a04 */
[----:B0-----:R-:W0:Y:S03]  /*0a10*/  MUFU.RCP R0, R0 ;  /* 0x0000000000007308 */ /* 0x001e260000001000 */
[----:B------:R-:W-:-:S05]  /*0a20*/  IMAD R12, R3, R4, R12 ;  /* 0x00000004030c7224 */ /* 0x000fca00078e020c */
[----:B------:R-:W-:Y:S01]  /*0a30*/  ISETP.GT.U32.AND P0, PT, R3, R12, PT ;  /* 0x0000000c0300720c */ /* 0x000fe20003f04070 */
[----:B0-----:R-:W-:Y:S02]  /*0a40*/  VIADD R4, R0, 0xffffffe ;  /* 0x0ffffffe00047836 */ /* 0x001fe40000000000 */
[----:B------:R-:W-:-:S10]  /*0a50*/  IMAD.SHL.U32 R0, R8, 0x10, RZ ;  /* 0x0000001008007824 */ /* 0x000fd400078e00ff */
[----:B------:R-:W-:Y:S01]  /*0a60*/  @!P0 IMAD.IADD R12, R12, 0x1, -R3 ;  /* 0x000000010c0c8824 */ /* 0x000fe200078e0a03 */
[----:B------:R0:W1:Y:S01]  /*0a70*/  F2I.FTZ.U32.TRUNC.NTZ R5, R4 ;  /* 0x0000000400057305 */ /* 0x000062000021f000 */
[----:B------:R-:W-:-:S03]  /*0a80*/  LOP3.LUT R11, R0, R11, RZ, 0xfc, !PT ;  /* 0x0000000b000b7212 */ /* 0x000fc600078efcff */
[----:B------:R-:W-:Y:S02]  /*0a90*/  ISETP.GT.U32.AND P0, PT, R3, R12, PT ;  /* 0x0000000c0300720c */ /* 0x000fe40003f04070 */
[----:B------:R-:W-:Y:S01]  /*0aa0*/  LOP3.LUT R8, R11, 0x8, RZ, 0xfc, !PT ;  /* 0x000000080b087812 */ /* 0x000fe200078efcff */
[----:B0-----:R-:W-:-:S03]  /*0ab0*/  IMAD.MOV.U32 R4, RZ, RZ, RZ ;  /* 0x000000ffff047224 */ /* 0x001fc600078e00ff */
[----:B------:R-:W-:Y:S01]  /*0ac0*/  IABS R16, R8 ;  /* 0x0000000800107213 */ /* 0x000fe20000000000 */
[----:B-1----:R-:W-:-:S06]  /*0ad0*/  IMAD.MOV R14, RZ, RZ, -R5 ;  /* 0x000000ffff0e7224 */ /* 0x002fcc00078e0a05 */
[----:B------:R-:W-:Y:S01]  /*0ae0*/  @!P0 IMAD.IADD R12, R12, 0x1, -R3 ;  /* 0x000000010c0c8824 */ /* 0x000fe200078e0a03 */
[----:B------:R-:W-:Y:S01]  /*0af0*/  ISETP.NE.AND P0, PT, R6, RZ, PT ;  /* 0x000000ff0600720c */ /* 0x000fe20003f05270 */
[----:B------:R-:W-:Y:S01]  /*0b00*/  IMAD R3, R14, R9, RZ ;  /* 0x000000090e037224 */ /* 0x000fe200078e02ff */
[----:B------:R-:W-:Y:S01]  /*0b10*/  IABS R14, R11 ;  /* 0x0000000b000e7213 */ /* 0x000fe20000000000 */
[----:B------:R-:W-:Y:S01]  /*0b20*/  @!P1 IMAD.MOV R12, RZ, RZ, -R12 ;  /* 0x000000ffff0c9224 */ /* 0x000fe200078e0a0c */
[----:B------:R-:W-:Y:S01]  /*0b30*/  ISETP.NE.U32.AND P1, PT, R10, RZ, PT ;  /* 0x000000ff0a00720c */ /* 0x000fe20003f25070 */
[----:B------:R-:W-:-:S04]  /*0b40*/  IMAD.HI.U32 R4, R5, R3, R4 ;  /* 0x0000000305047227 */ /* 0x000fc800078e0004 */
[----:B------:R-:W-:Y:S02]  /*0b50*/  IMAD.MOV.U32 R5, RZ, RZ, R14 ;  /* 0x000000ffff057224 */ /* 0x000fe400078e000e */
[----:B------:R-:W-:Y:S01]  /*0b60*/  IMAD.MOV.U32 R14, RZ, RZ, R16 ;  /* 0x000000ffff0e7224 */ /* 0x000fe200078e0010 */
[----:B------:R-:W-:Y:S01]  /*0b70*/  SHF.R.U32.HI R16, RZ, 0x5, R13 ;  /* 0x00000005ff107819 */ /* 0x000fe2000001160d */
[C---:B------:R-:W-:Y:S01]  /*0b80*/  IMAD.HI.U32 R3, R4.reuse, R5, RZ ;  /* 0x0000000504037227 */ /* 0x040fe200078e00ff */
[----:B------:R-:W-:Y:S02]  /*0b90*/  @!P0 LOP3.LUT R12, RZ, R6, RZ, 0x33, !PT ;  /* 0x00000006ff0c8212 */ /* 0x000fe400078e33ff */
[----:B------:R-:W-:Y:S01]  /*0ba0*/  ISETP.GE.AND P0, PT, R11, RZ, PT ;  /* 0x000000ff0b00720c */ /* 0x000fe20003f06270 */
[----:B------:R-:W-:Y:S01]  /*0bb0*/  IMAD.HI.U32 R4, R4, R14, RZ ;  /* 0x0000000e04047227 */ /* 0x000fe200078e00ff */
[----:B------:R-:W-:-:S03]  /*0bc0*/  R2UR UR18, R16 ;  /* 0x00000000101272ca */ /* 0x000fc600000e0000 */
[----:B------:R-:W-:Y:S02]  /*0bd0*/  IMAD R15, R12, UR13, RZ ;  /* 0x0000000d0c0f7c24 */ /* 0x000fe4000f8e02ff */
[----:B------:R-:W-:Y:S02]  /*0be0*/  IMAD.MOV R6, RZ, RZ, -R3 ;  /* 0x000000ffff067224 */ /* 0x000fe400078e0a03 */
[----:B------:R-:W-:Y:S02]  /*0bf0*/  IMAD.SHL.U32 R22, R15, 0x2, RZ ;  /* 0x000000020f167824 */ /* 0x000fe400078e00ff */
[----:B------:R-:W-:Y:S02]  /*0c00*/  IMAD.U32 R11, RZ, RZ, UR14 ;  /* 0x0000000eff0b7e24 */ /* 0x000fe4000f8e00ff */
[----:B------:R-:W-:Y:S01]  /*0c10*/  IMAD.MOV R3, RZ, RZ, -R4 ;  /* 0x000000ffff037224 */ /* 0x000fe200078e0a04 */
[----:B---3--:R-:W-:Y:S01]  /*0c20*/  IADD3 R20, P2, PT, R22, UR20, RZ ;  /* 0x0000001416147c10 */ /* 0x008fe2000ff5e0ff */
[----:B------:R-:W-:-:S02]  /*0c30*/  IMAD R4, R9, R6, R5 ;  /* 0x0000000609047224 */ /* 0x000fc400078e0205 */
[----:B------:R-:W-:Y:S01]  /*0c40*/  IMAD R11, R11, 0x14, RZ ;  /* 0x000000140b0b7824 */ /* 0x000fe200078e02ff */
[-C--:B------:R-:W-:Y:S01]  /*0c50*/  LEA RZ, P3, R17, R20.reuse, 0x4 ;  /* 0x0000001411ff7211 */ /* 0x080fe200078620ff */
[----:B------:R-:W-:Y:S01]  /*0c60*/  IMAD.U32 R5, RZ, RZ, UR14 ;  /* 0x0000000eff057e24 */ /* 0x000fe2000f8e00ff */
[-C--:B------:R-:W-:Y:S01]  /*0c70*/  LEA R36, P4, R37, R20.reuse, 0x2 ;  /* 0x0000001425247211 */ /* 0x080fe200078810ff */
[----:B------:R-:W-:Y:S01]  /*0c80*/  IMAD R3, R9, R3, R14 ;  /* 0x0000000309037224 */ /* 0x000fe200078e020e */
[-C--:B------:R-:W-:Y:S01]  /*0c90*/  IADD3 RZ, P5, PT, R11, R20.reuse, RZ ;  /* 0x000000140bff7210 */ /* 0x080fe20007fbe0ff */
[----:B------:R-:W-:Y:S01]  /*0ca0*/  IMAD R5, R5, 0x12, RZ ;  /* 0x0000001205057824 */ /* 0x000fe200078e02ff */
[----:B------:R-:W-:Y:S01]  /*0cb0*/  LEA.HI.X.SX32 R21, R15, UR21, 0x1, P2 ;  /* 0x000000150f157c11 */ /* 0x000fe200090f0eff */
[----:B------:R-:W-:Y:S02]  /*0cc0*/  IMAD.U32 R11, RZ, RZ, UR14 ;  /* 0x0000000eff0b7e24 */ /* 0x000fe4000f8e00ff */
[----:B------:R-:W-:Y:S01]  /*0cd0*/  IMAD R17, R17, 0x18, RZ ;  /* 0x0000001811117824 */ /* 0x000fe200078e02ff */
[----:B------:R-:W-:Y:S01]  /*0ce0*/  IADD3 RZ, P6, PT, R5, R20, RZ ;  /* 0x0000001405ff7210 */ /* 0x000fe20007fde0ff */
[----:B------:R-:W-:Y:S01]  /*0cf0*/  IMAD R11, R11, 0x16, RZ ;  /* 0x000000160b0b7824 */ /* 0x000fe200078e02ff */
[----:B------:R-:W-:Y:S11]  /*0d00*/  BRA.U UP0, `(.L_x_5) ;  /* 0x0000000100187547 */ /* 0x000ff6000b800000 */
[----:B------:R-:W-:Y:S01]  /*0d10*/  ELECT P2, URZ, PT ;  /* 0x0000000000ff782f */ /* 0x000fe20003840000 */
[----:B------:R-:W-:Y:S01]  /*0d20*/  IMAD.MOV.U32 R5, RZ, RZ, 0x1 ;  /* 0x00000001ff057424 */ /* 0x000fe200078e00ff */
[----:B------:R-:W-:Y:S01]  /*0d30*/  UMOV UR5, 0x40 ;  /* 0x0000004000057882 */ /* 0x000fe20000000000 */
[----:B------:R-:W-:Y:S01]  /*0d40*/  UVIRTCOUNT.DEALLOC.SMPOOL 0x80 ;  /* 0x000000800000784c */ /* 0x000fe20000000000 */
[----:B------:R-:W-:-:S09]  /*0d50*/  ULEA UR5, UR4, UR5, 0x18 ;  /* 0x0000000504057291 */ /* 0x000fd2000f8ec0ff */
[----:B------:R0:W-:Y:S03]  /*0d60*/  @P2 STS.U8 [UR5], R5 ;  /* 0x00000005ff002988 */ /* 0x0001e60008000005 */
.L_x_5:
[----:B------:R-:W-:Y:S01]  /*0d70*/  USHF.L.U32 UR5, UR18, 0x15, URZ ;  /* 0x0000001512057899 */ /* 0x000fe200080006ff */
[-C--:B------:R-:W-:Y:S01]  /*0d80*/  LEA R34, P2, R35, R20.reuse, 0x3 ;  /* 0x0000001423227211 */ /* 0x080fe200078418ff */
[----:B------:R-:W-:Y:S01]  /*0d90*/  UIMAD UR33, UR14, 0xc, URZ ;  /* 0x0000000c0e2178a4 */ /* 0x000fe2000f8e02ff */
[-C--:B------:R-:W-:Y:S01]  /*0da0*/  LEA.HI.X.SX32 R37, R19, R21.reuse, 0x1, P4 ;  /* 0x0000001513257211 */ /* 0x080fe200020f0eff */
[----:B------:R-:W-:Y:S01]  /*0db0*/  ULOP3.LUT UR5, UR5, 0x600000, URZ, 0xc0, !UPT ;  /* 0x0060000005057892 */ /* 0x000fe2000f8ec0ff */
[----:B------:R-:W-:Y:S01]  /*0dc0*/  LEA.HI.X.SX32 R35, R25, R21, 0x1, P2 ;  /* 0x0000001519237211 */ /* 0x000fe200010f0eff */
[----:B------:R-:W-:Y:S01]  /*0dd0*/  VOTEU.ALL UP1, P1 ;  /* 0x0000000000ff7886 */ /* 0x000fe20000820000 */
[----:B------:R-:W-:Y:S01]  /*0de0*/  UIADD3 UR6, UPT, UPT, UR12, -0x1, URZ ;  /* 0xffffffff0c067890 */ /* 0x000fe2000fffe0ff */
[----:B------:R-:W-:Y:S01]  /*0df0*/  IADD3 RZ, P2, PT, R17, R20, RZ ;  /* 0x0000001411ff7210 */ /* 0x000fe20007f5e0ff */
[----:B------:R-:W-:Y:S01]  /*0e00*/  UIADD3 UR10, UPT, UPT, UR31, UR5, URZ ;  /* 0x000000051f0a7290 */ /* 0x000fe2000fffe0ff */
[----:B------:R-:W-:Y:S01]  /*0e10*/  IMAD.U32 R19, RZ, RZ, UR35 ;  /* 0x00000023ff137e24 */ /* 0x000fe2000f8e00ff */
[----:B------:R-:W-:Y:S01]  /*0e20*/  UIADD3 UR4, UPT, UPT, UR7, 0x400, URZ ;  /* 0x0000040007047890 */ /* 0x000fe2000fffe0ff */
[----:B------:R-:W-:Y:S01]  /*0e30*/  IMAD.U32 R17, RZ, RZ, UR33 ;  /* 0x00000021ff117e24 */ /* 0x000fe2000f8e00ff */
[----:B------:R-:W-:-:S02]  /*0e40*/  UISETP.GE.U32.AND UP2, UPT, UR6, 0x7ffffff0, UPT ;  /* 0x7ffffff00600788c */ /* 0x000fc4000bf46070 */
[----:B------:R-:W-:-:S04]  /*0e50*/  @!UP1 UIADD3 UR24, UPT, UPT, -UR8, 0x100000, URZ ;  /* 0x0010000008189890 */ /* 0x000fc8000fffe1ff */
[----:B------:R-:W-:Y:S02]  /*0e60*/  @!UP1 USHF.L.U32 UR25, UR24, 0xb, URZ ;  /* 0x0000000b18199899 */ /* 0x000fe400080006ff */
[----:B------:R-:W-:Y:S02]  /*0e70*/  @!UP1 USHF.L.U32 UR24, UR24, 0x1, URZ ;  /* 0x0000000118189899 */ /* 0x000fe400080006ff */
[----:B------:R-:W-:Y:S01]  /*0e80*/  UIMAD UR34, UR14, 0xb, URZ ;  /* 0x0000000b0e2278a4 */ /* 0x000fe2000f8e02ff */
[-C--:B------:R-:W-:Y:S01]  /*0e90*/  LEA.HI.X.SX32 R19, R19, R21.reuse, 0x1, P5 ;  /* 0x0000001513137211 */ /* 0x080fe200028f0eff */
[----:B------:R-:W-:Y:S01]  /*0ea0*/  IMAD.U32 R43, RZ, RZ, UR36 ;  /* 0x00000024ff2b7e24 */ /* 0x000fe2000f8e00ff */
[----:B------:R-:W-:Y:S01]  /*0eb0*/  STTM.x16 tmem[UR10], RZ ;  /* 0x000000ff000079ed */ /* 0x000fe2000824000a */
[----:B------:R-:W1:Y:S01]  /*0ec0*/  FENCE.VIEW.ASYNC.T ;  /* 0x00000000000073c6 */ /* 0x000e620000000200 */
[-C--:B------:R-:W-:Y:S01]  /*0ed0*/  LEA.HI.X.SX32 R17, R17, R21.reuse, 0x1, P2 ;  /* 0x0000001511117211 */ /* 0x080fe200010f0eff */
[----:B------:R-:W-:Y:S01]  /*0ee0*/  UMOV UR11, UR4 ;  /* 0x00000004000b7c82 */ /* 0x000fe20008000000 */
[----:B------:R-:W-:Y:S01]  /*0ef0*/  PLOP3.LUT P5, PT, PT, PT, UP2, 0x80, 0x8 ;  /* 0x000000000008781c */ /* 0x000fe20003faf028 */
[----:B0-----:R-:W-:Y:S01]  /*0f00*/  IMAD.U32 R5, RZ, RZ, UR14 ;  /* 0x0000000eff057e24 */ /* 0x001fe2000f8e00ff */
[----:B------:R-:W-:Y:S01]  /*0f10*/  PLOP3.LUT P2, PT, PT, PT, UP2, 0x80, 0x8 ;  /* 0x000000000008781c */ /* 0x000fe20003f4f028 */
[----:B------:R-:W-:Y:S01]  /*0f20*/  IMAD.U32 R41, RZ, RZ, UR34 ;  /* 0x00000022ff297e24 */ /* 0x000fe2000f8e00ff */
[----:B------:R-:W-:Y:S01]  /*0f30*/  IADD3 RZ, P4, PT, R11, R20, RZ ;  /* 0x000000140bff7210 */ /* 0x000fe20007f9e0ff */
[----:B-1----:R-:W-:Y:S01]  /*0f40*/  VOTEU.ALL UP2, P1 ;  /* 0x0000000000ff7886 */ /* 0x002fe20000840000 */
[----:B------:R-:W-:Y:S01]  /*0f50*/  BAR.SYNC.DEFER_BLOCKING 0x0 ;  /* 0x0000000000007b1d */ /* 0x000fe20000010000 */
[----:B------:R-:W-:Y:S01]  /*0f60*/  IMAD.U32 R11, RZ, RZ, UR14 ;  /* 0x0000000eff0b7e24 */ /* 0x000fe2000f8e00ff */
[----:B------:R-:W-:Y:S01]  /*0f70*/  UIMAD UR32, UR14, 0xd, URZ ;  /* 0x0000000d0e2078a4 */ /* 0x000fe2000f8e02ff */
[----:B------:R-:W-:Y:S01]  /*0f80*/  IMAD.U32 R45, RZ, RZ, UR37 ;  /* 0x00000025ff2d7e24 */ /* 0x000fe2000f8e00ff */
[----:B------:R-:W-:Y:S01]  /*0f90*/  UIADD3 UR9, UPT, UPT, UR12, -0x2, URZ ;  /* 0xfffffffe0c097890 */ /* 0x000fe2000fffe0ff */
[----:B------:R-:W-:Y:S01]  /*0fa0*/  IMAD R11, R11, 0x1c, RZ ;  /* 0x0000001c0b0b7824 */ /* 0x000fe200078e02ff */
[-C--:B------:R-:W-:Y:S01]  /*0fb0*/  LEA.HI.X.SX32 R43, R43, R21.reuse, 0x1, P6 ;  /* 0x000000152b2b7211 */ /* 0x080fe200030f0eff */
[----:B------:R-:W-:Y:S01]  /*0fc0*/  IMAD R5, R5, 0x1a, RZ ;  /* 0x0000001a05057824 */ /* 0x000fe200078e02ff */
[----:B------:R-:W-:Y:S01]  /*0fd0*/  UISETP.GE.U32.AND UP3, UPT, UR9, 0x7fffffef, UPT ;  /* 0x7fffffef0900788c */ /* 0x000fe2000bf66070 */
[----:B------:R-:W-:-:S02]  /*0fe0*/  LEA.HI.X.SX32 R41, R41, R21, 0x1, P4 ;  /* 0x0000001529297211 */ /* 0x000fc400020f0eff */
[-C--:B------:R-:W-:Y:S01]  /*0ff0*/  IADD3 RZ, P6, PT, R11, R20.reuse, RZ ;  /* 0x000000140bff7210 */ /* 0x080fe20007fde0ff */
[----:B------:R-:W-:Y:S01]  /*1000*/  IMAD.U32 R11, RZ, RZ, UR14 ;  /* 0x0000000eff0b7e24 */ /* 0x000fe2000f8e00ff */
[----:B------:R-:W-:Y:S01]  /*1010*/  IADD3 R24, P4, PT, R20, UR40, RZ ;  /* 0x0000002814187c10 */ /* 0x000fe2000ff9e0ff */
[----:B------:R-:W-:Y:S01]  /*1020*/  IMAD.U32 R39, RZ, RZ, UR32 ;  /* 0x00000020ff277e24 */ /* 0x000fe2000f8e00ff */
[-C--:B------:R-:W-:Y:S02]  /*1030*/  LEA.HI.X.SX32 R45, R45, R21.reuse, 0x1, P3 ;  /* 0x000000152d2d7211 */ /* 0x080fe400018f0eff */
[----:B------:R-:W-:Y:S01]  /*1040*/  IADD3 RZ, P3, PT, R5, R20, RZ ;  /* 0x0000001405ff7210 */ /* 0x000fe20007f7e0ff */
[----:B------:R-:W-:Y:S01]  /*1050*/  UIADD3 UR6, UPT, UPT, UR12, -0x3, URZ ;  /* 0xfffffffd0c067890 */ /* 0x000fe2000fffe0ff */
[----:B------:R-:W-:Y:S01]  /*1060*/  LEA.HI.X.SX32 R25, R11, R21, 0x1, P4 ;  /* 0x000000150b197211 */ /* 0x000fe200020f0eff */
[----:B------:R-:W-:Y:S01]  /*1070*/  IMAD.U32 R5, RZ, RZ, UR14 ;  /* 0x0000000eff057e24 */ /* 0x000fe2000f8e00ff */
[----:B------:R-:W-:-:S02]  /*1080*/  PLOP3.LUT P4, PT, PT, PT, UP3, 0x80, 0x8 ;  /* 0x000000000008781c */ /* 0x000fc40003f8f038 */
[----:B------:R-:W-:Y:S01]  /*1090*/  PLOP3.LUT P5, PT, PT, PT, UP3, 0x80, 0x8 ;  /* 0x000000000008781c */ /* 0x000fe20003faf038 */
[----:B------:R-:W0:Y:S02]  /*10a0*/  FENCE.VIEW.ASYNC.S ;  /* 0x00000000000073c6 */ /* 0x000e240000000000 */
[----:B0-----:R0:W1:Y:S01]  /*10b0*/  @!UP2 SYNCS.EXCH.64 URZ, [UR11], UR24 ;  /* 0x000000180bffa5b2 */ /* 0x0010620008000100 */
[----:B------:R-:W-:Y:S02]  /*10c0*/  ISETP.GT.U32.AND P4, PT, R9, R4, PT ;  /* 0x000000040900720c */ /* 0x000fe40003f84070 */
[----:B------:R-:W-:Y:S02]  /*10d0*/  LEA.HI.X.SX32 R39, R39, R21, 0x1, P3 ;  /* 0x0000001527277211 */ /* 0x000fe400018f0eff */
[----:B------:R-:W-:Y:S01]  /*10e0*/  PRMT R31, RZ, 0x7610, R31 ;  /* 0x00007610ff1f7816 */ /* 0x000fe2000000001f */
[----:B-1----:R-:W-:Y:S01]  /*10f0*/  BAR.SYNC.DEFER_BLOCKING 0x0 ;  /* 0x0000000000007b1d */ /* 0x002fe20000010000 */
[----:B------:R-:W-:Y:S01]  /*1100*/  ISETP.GT.U32.AND P3, PT, R9, R3, PT ;  /* 0x000000030900720c */ /* 0x000fe20003f64070 */
[----:B------:R-:W-:Y:S01]  /*1110*/  UISETP.GE.U32.AND UP2, UPT, UR6, 0x7fffffee, UPT ;  /* 0x7fffffee0600788c */ /* 0x000fe2000bf46070 */
[----:B------:R-:W-:Y:S01]  /*1120*/  PRMT R29, RZ, 0x7610, R29 ;  /* 0x00007610ff1d7816 */ /* 0x000fe2000000001d */
[----:B------:R-:W-:Y:S01]  /*1130*/  UIMAD UR44, UR14, 0x6, URZ ;  /* 0x000000060e2c78a4 */ /* 0x000fe2000f8e02ff */
[----:B------:R-:W-:Y:S01]  /*1140*/  IMAD R5, R5, 0x1e, RZ ;  /* 0x0000001e05057824 */ /* 0x000fe200078e02ff */
[----:B------:R-:W-:Y:S01]  /*1150*/  UIMAD UR5, UR14, 0xf, URZ ;  /* 0x0000000f0e0578a4 */ /* 0x000fe2000f8e02ff */
[----:B------:R-:W-:-:S02]  /*1160*/  IMAD.U32 R11, RZ, RZ, UR39 ;  /* 0x00000027ff0b7e24 */ /* 0x000fc4000f8e00ff */
[----:B------:R-:W-:-:S05]  /*1170*/  @!P4 IMAD.IADD R4, R4, 0x1, -R9 ;  /* 0x000000010404c824 */ /* 0x000fca00078e0a09 */
[----:B------:R-:W-:Y:S01]  /*1180*/  @!P3 IMAD.IADD R3, R3, 0x1, -R9 ;  /* 0x000000010303b824 */ /* 0x000fe200078e0a09 */
[----:B------:R-:W-:Y:S01]  /*1190*/  ISETP.GT.U32.AND P3, PT, R9, R4, PT ;  /* 0x000000040900720c */ /* 0x000fe20003f64070 */
[----:B------:R-:W-:Y:S01]  /*11a0*/  UIMAD UR45, UR14, 0xe, URZ ;  /* 0x0000000e0e2d78a4 */ /* 0x000fe2000f8e02ff */
[----:B------:R1:W5:Y:S01]  /*11b0*/  @!P5 LDG.E.U16 R31, desc[UR16][R24.64] ;  /* 0x00000010181fd981 */ /* 0x000362000c1e1500 */
[----:B------:R-:W-:Y:S02]  /*11c0*/  PLOP3.LUT P5, PT, PT, PT, UP2, 0x80, 0x8 ;  /* 0x000000000008781c */ /* 0x000fe40003faf028 */
[----:B------:R-:W-:Y:S01]  /*11d0*/  PLOP3.LUT P5, PT, PT, PT, UP2, 0x80, 0x8 ;  /* 0x000000000008781c */ /* 0x000fe20003faf028 */
[----:B------:R2:W5:Y:S01]  /*11e0*/  @!P2 LDG.E.U16 R29, desc[UR16][R20.64] ;  /* 0x00000010141da981 */ /* 0x000562000c1e1500 */
[----:B------:R-:W-:Y:S01]  /*11f0*/  IADD3 RZ, P2, PT, R5, R20, RZ ;  /* 0x0000001405ff7210 */ /* 0x000fe20007f5e0ff */
[----:B------:R-:W-:Y:S01]  /*1200*/  IMAD.U32 R5, RZ, RZ, UR5 ;  /* 0x00000005ff057e24 */ /* 0x000fe2000f8e00ff */
[----:B------:R-:W-:Y:S01]  /*1210*/  UIMAD UR46, UR14, 0x5, URZ ;  /* 0x000000050e2e78a4 */ /* 0x000fe2000f8e02ff */
[----:B-1----:R-:W-:Y:S01]  /*1220*/  IADD3 R24, P4, PT, R20, UR44, RZ ;  /* 0x0000002c14187c10 */ /* 0x002fe2000ff9e0ff */
[----:B------:R-:W-:-:S03]  /*1230*/  UIADD3 UR5, UPT, UPT, UR12, -0x4, URZ ;  /* 0xfffffffc0c057890 */ /* 0x000fc6000fffe0ff */
[----:B------:R-:W-:Y:S02]  /*1240*/  LEA.HI.X.SX32 R25, R11, R21, 0x1, P4 ;  /* 0x000000150b197211 */ /* 0x000fe400020f0eff */
[----:B------:R-:W-:Y:S01]  /*1250*/  ISETP.GT.U32.AND P4, PT, R9, R3, PT ;  /* 0x000000030900720c */ /* 0x000fe20003f84070 */
[----:B------:R-:W-:Y:S01]  /*1260*/  UISETP.GE.U32.AND UP2, UPT, UR5, 0x7fffffed, UPT ;  /* 0x7fffffed0500788c */ /* 0x000fe2000bf46070 */
[----:B------:R-:W-:Y:S01]  /*1270*/  PRMT R27, RZ, 0x7610, R27 ;  /* 0x00007610ff1b7816 */ /* 0x000fe2000000001b */
[----:B------:R-:W-:Y:S01]  /*1280*/  IMAD.U32 R33, RZ, RZ, UR45 ;  /* 0x0000002dff217e24 */ /* 0x000fe2000f8e00ff */
[-C--:B------:R-:W-:Y:S01]  /*1290*/  LEA.HI.X.SX32 R5, R5, R21.reuse, 0x1, P2 ;  /* 0x0000001505057211 */ /* 0x080fe200010f0eff */
[----:B------:R-:W-:Y:S01]  /*12a0*/  UIADD3 UR5, UPT, UPT, UR12, -0x5, URZ ;  /* 0xfffffffb0c057890 */ /* 0x000fe2000fffe0ff */
[----:B------:R-:W-:Y:S02]  /*12b0*/  ISETP.GE.AND P2, PT, R8, RZ, PT ;  /* 0x000000ff0800720c */ /* 0x000fe40003f46270 */
[----:B------:R1:W5:Y:S01]  /*12c0*/  @!P5 LDG.E.U16 R27, desc[UR16][R36.64] ;  /* 0x00000010241bd981 */ /* 0x000362000c1e1500 */
[----:B------:R-:W-:Y:S01]  /*12d0*/  PLOP3.LUT P5, PT, PT, PT, UP2, 0x80, 0x8 ;  /* 0x000000000008781c */ /* 0x000fe20003faf028 */
[----:B------:R-:W-:Y:S01]  /*12e0*/  IMAD.U32 R6, RZ, RZ, UR46 ;  /* 0x0000002eff067e24 */ /* 0x000fe2000f8e00ff */
[----:B------:R-:W-:Y:S01]  /*12f0*/  PLOP3.LUT P5, PT, PT, PT, UP2, 0x80, 0x8 ;  /* 0x000000000008781c */ /* 0x000fe20003faf028 */
[----:B------:R-:W-:Y:S01]  /*1300*/  UIMAD UR43, UR14, 0x7, URZ ;  /* 0x000000070e2b78a4 */ /* 0x000fe2000f8e02ff */
[-C--:B------:R-:W-:Y:S01]  /*1310*/  LEA.HI.X.SX32 R33, R33, R21.reuse, 0x1, P6 ;  /* 0x0000001521217211 */ /* 0x080fe200030f0eff */
[----:B------:R-:W-:Y:S01]  /*1320*/  UISETP.GE.U32.AND UP2, UPT, UR5, 0x7fffffec, UPT ;  /* 0x7fffffec0500788c */ /* 0x000fe2000bf46070 */
[----:B------:R-:W-:Y:S01]  /*1330*/  IADD3 R10, P6, PT, R20, UR35, RZ ;  /* 0x00000023140a7c10 */ /* 0x000fe2000ffde0ff */
[----:B------:R-:W-:Y:S01]  /*1340*/  IMAD.U32 R12, RZ, RZ, UR44 ;  /* 0x0000002cff0c7e24 */ /* 0x000fe2000f8e00ff */
[----:B------:R-:W-:Y:S01]  /*1350*/  UIADD3 UR5, UPT, UPT, UR12, -0x7, URZ ;  /* 0xfffffff90c057890 */ /* 0x000fe2000fffe0ff */
[--C-:B------:R-:W-:Y:S01]  /*1360*/  @!P3 IMAD.IADD R4, R4, 0x1, -R9.reuse ;  /* 0x000000010404b824 */ /* 0x100fe200078e0a09 */
[----:B------:R-:W-:Y:S01]  /*1370*/  IADD3 R8, P3, PT, R20, UR33, RZ ;  /* 0x0000002114087c10 */ /* 0x000fe2000ff7e0ff */
[----:B------:R-:W-:Y:S01]  /*1380*/  @!P4 IMAD.IADD R3, R3, 0x1, -R9 ;  /* 0x000000010303c824 */ /* 0x000fe200078e0a09 */
[----:B------:R-:W-:Y:S01]  /*1390*/  UIADD3 UR6, UPT, UPT, UR12, -0x6, URZ ;  /* 0xfffffffa0c067890 */ /* 0x000fe2000fffe0ff */
[-C--:B------:R-:W-:Y:S01]  /*13a0*/  LEA.HI.X.SX32 R11, R6, R21.reuse, 0x1, P6 ;  /* 0x00000015060b7211 */ /* 0x080fe200030f0eff */
[----:B------:R-:W-:Y:S01]  /*13b0*/  UISETP.GE.U32.AND UP4, UPT, UR5, 0x7fffffea, UPT ;  /* 0x7fffffea0500788c */ /* 0x000fe2000bf86070 */
[----:B------:R-:W-:Y:S01]  /*13c0*/  IMAD.U32 R6, RZ, RZ, UR43 ;  /* 0x0000002bff067e24 */ /* 0x000fe2000f8e00ff */
[----:B------:R-:W-:Y:S01]  /*13d0*/  LEA.HI.X.SX32 R9, R12, R21, 0x1, P3 ;  /* 0x000000150c097211 */ /* 0x000fe200018f0eff */
[----:B------:R-:W-:Y:S01]  /*13e0*/  UISETP.GE.U32.AND UP3, UPT, UR6, 0x7fffffeb, UPT ;  /* 0x7fffffeb0600788c */ /* 0x000fe2000bf66070 */
[----:B------:R-:W-:Y:S01]  /*13f0*/  IMAD.MOV.U32 R14, RZ, RZ, R3 ;  /* 0x000000ffff0e7224 */ /* 0x000fe200078e0003 */
[----:B--2---:R-:W-:Y:S01]  /*1400*/  IADD3 R20, P3, PT, R20, UR45, RZ ;  /* 0x0000002d14147c10 */ /* 0x004fe2000ff7e0ff */
[----:B------:R-:W-:-:S02]  /*1410*/  @!P0 IMAD.MOV R4, RZ, RZ, -R4 ;  /* 0x000000ffff048224 */ /* 0x000fc400078e0a04 */
[----:B------:R-:W-:Y:S01]  /*1420*/  @!P2 IMAD.MOV R14, RZ, RZ, -R14 ;  /* 0x000000ffff0ea224 */ /* 0x000fe200078e0a0e */
[----:B------:R-:W-:Y:S02]  /*1430*/  LEA.HI.X.SX32 R21, R6, R21, 0x1, P3 ;  /* 0x0000001506157211 */ /* 0x000fe400018f0eff */
[----:B------:R-:W-:Y:S02]  /*1440*/  PLOP3.LUT P2, PT, PT, PT, UP4, 0x80, 0x8 ;  /* 0x000000000008781c */ /* 0x000fe40003f4f048 */
[----:B-1----:R-:W-:Y:S02]  /*1450*/  PRMT R36, RZ, 0x7610, R36 ;  /* 0x00007610ff247816 */ /* 0x002fe40000000024 */
[----:B------:R-:W-:Y:S02]  /*1460*/  PLOP3.LUT P3, PT, PT, PT, UP2, 0x80, 0x8 ;  /* 0x000000000008781c */ /* 0x000fe40003f6f028 */
[----:B------:R-:W-:Y:S02]  /*1470*/  PLOP3.LUT P0, PT, PT, PT, UP3, 0x80, 0x8 ;  /* 0x000000000008781c */ /* 0x000fe40003f0f038 */
[----:B------:R-:W-:Y:S01]  /*1480*/  PLOP3.LUT P2, PT, PT, PT, UP4, 0x80, 0x8 ;  /* 0x000000000008781c */ /* 0x000fe20003f4f048 */
[----:B------:R-:W-:Y:S01]  /*1490*/  UIADD3 UR9, UPT, UPT, UR12, -0x8, URZ ;  /* 0xfffffff80c097890 */ /* 0x000fe2000fffe0ff */
[----:B------:R-:W-:Y:S01]  /*14a0*/  ISETP.NE.AND P3, PT, R7, RZ, PT ;  /* 0x000000ff0700720c */ /* 0x000fe20003f65270 */
[----:B------:R-:W-:Y:S01]  /*14b0*/  UIADD3 UR5, UPT, UPT, UR12, -0x9, URZ ;  /* 0xfffffff70c057890 */ /* 0x000fe2000fffe0ff */
[----:B------:R-:W-:Y:S01]  /*14c0*/  LOP3.LUT R7, RZ, R7, RZ, 0x33, !PT ;  /* 0x00000007ff077212 */ /* 0x000fe200078e33ff */
[----:B------:R1:W5:Y:S01]  /*14d0*/  @!P5 LDG.E.U16 R36, desc[UR16][R24.64] ;  /* 0x000000101824d981 */ /* 0x000362000c1e1500 */
[----:B------:R-:W-:-:S02]  /*14e0*/  PLOP3.LUT P4, PT, PT, PT, UP2, 0x80, 0x8 ;  /* 0x000000000008781c */ /* 0x000fc40003f8f028 */
[C---:B------:R-:W-:Y:S02]  /*14f0*/  SEL R3, R7.reuse, R4, !P3 ;  /* 0x0000000407037207 */ /* 0x040fe40005800000 */
[----:B------:R-:W-:Y:S01]  /*1500*/  SEL R14, R7, R14, !P3 ;  /* 0x0000000e070e7207 */ /* 0x000fe20005800000 */
[----:B------:R-:W-:Y:S01]  /*1510*/  UISETP.GE.U32.AND UP2, UPT, UR9, 0x7fffffe9, UPT ;  /* 0x7fffffe90900788c */ /* 0x000fe2000bf46070 */
[----:B------:R-:W-:Y:S01]  /*1520*/  PLOP3.LUT P5, PT, PT, PT, UP3, 0x80, 0x8 ;  /* 0x000000000008781c */ /* 0x000fe20003faf038 */
[----:B------:R-:W-:Y:S01]  /*1530*/  UISETP.GE.U32.AND UP3, UPT, UR5, 0x7fffffe8, UPT ;  /* 0x7fffffe80500788c */ /* 0x000fe2000bf66070 */
[----:B------:R-:W-:Y:S02]  /*1540*/  PRMT R7, RZ, 0x7610, R7 ;  /* 0x00007610ff077816 */ /* 0x000fe40000000007 */
[----:B-1----:R-:W-:Y:S02]  /*1550*/  PRMT R25, RZ, 0x7610, R25 ;  /* 0x00007610ff197816 */ /* 0x002fe40000000019 */
[----:B------:R-:W-:Y:S01]  /*1560*/  PRMT R6, RZ, 0x7610, R6 ;  /* 0x00007610ff067816 */ /* 0x000fe20000000006 */
[----:B------:R-:W-:Y:S01]  /*1570*/  IMAD.U32 R4, RZ, RZ, UR14 ;  /* 0x0000000eff047e24 */ /* 0x000fe2000f8e00ff */
[----:B------:R1:W5:Y:S01]  /*1580*/  @!P2 LDG.E.U16 R7, desc[UR16][R8.64] ;  /* 0x000000100807a981 */ /* 0x000362000c1e1500 */
[----:B------:R-:W-:Y:S01]  /*1590*/  PLOP3.LUT P2, PT, PT, PT, UP3, 0x80, 0x8 ;  /* 0x000000000008781c */ /* 0x000fe20003f4f038 */
[----:B------:R-:W-:-:S02]  /*15a0*/  UIADD3 UR6, UPT, UPT, UR12, -0xb, URZ ;  /* 0xfffffff50c067890 */ /* 0x000fc4000fffe0ff */
[----:B------:R2:W5:Y:S01]  /*15b0*/  @!P0 LDG.E.U16 R25, desc[UR16][R10.64] ;  /* 0x000000100a198981 */ /* 0x000562000c1e1500 */
[----:B------:R-:W-:Y:S01]  /*15c0*/  PLOP3.LUT P0, PT, PT, PT, UP2, 0x80, 0x8 ;  /* 0x000000000008781c */ /* 0x000fe20003f0f028 */
[----:B------:R-:W-:Y:S01]  /*15d0*/  IMAD.U32 R12, RZ, RZ, UR14 ;  /* 0x0000000eff0c7e24 */ /* 0x000fe2000f8e00ff */
[----:B------:R-:W-:Y:S01]  /*15e0*/  PLOP3.LUT P0, PT, PT, PT, UP2, 0x80, 0x8 ;  /* 0x000000000008781c */ /* 0x000fe20003f0f028 */
[----:B------:R-:W-:Y:S01]  /*15f0*/  UIADD3 UR5, UPT, UPT, UR12, -0xa, URZ ;  /* 0xfffffff60c057890 */ /* 0x000fe2000fffe0ff */
[----:B------:R-:W-:Y:S01]  /*1600*/  PLOP3.LUT P2, PT, PT, PT, UP3, 0x80, 0x8 ;  /* 0x000000000008781c */ /* 0x000fe20003f4f038 */
[----:B------:R3:W5:Y:S01]  /*1610*/  @!P4 LDG.E.U16 R6, desc[UR16][R34.64] ;  /* 0x000000102206c981 */ /* 0x000762000c1e1500 */
[----:B-1----:R-:W-:Y:S02]  /*1620*/  PRMT R8, RZ, 0x7610, R8 ;  /* 0x00007610ff087816 */ /* 0x002fe40000000008 */
[----:B------:R-:W-:Y:S01]  /*1630*/  PRMT R30, RZ, 0x7610, R30 ;  /* 0x00007610ff1e7816 */ /* 0x000fe2000000001e */
[----:B--2---:R-:W-:Y:S01]  /*1640*/  VIADD R11, R22, UR20 ;  /* 0x00000014160b7c36 */ /* 0x004fe20008000000 */
[----:B------:R-:W-:-:S02]  /*1650*/  UISETP.GE.U32.AND UP2, UPT, UR5, 0x7fffffe7, UPT ;  /* 0x7fffffe70500788c */ /* 0x000fc4000bf46070 */
[----:B------:R-:W-:Y:S01]  /*1660*/  UISETP.GE.U32.AND UP3, UPT, UR6, 0x7fffffe6, UPT ;  /* 0x7fffffe60600788c */ /* 0x000fe2000bf66070 */
[----:B------:R-:W-:Y:S01]  /*1670*/  IMAD R44, R4, 0x10, R11 ;  /* 0x00000010042c7824 */ /* 0x000fe200078e020b */
[----:B------:R-:W-:Y:S01]  /*1680*/  UIADD3 UR41, UPT, UPT, UR12, -0x10, URZ ;  /* 0xfffffff00c297890 */ /* 0x000fe2000fffe0ff */
[----:B---3--:R-:W-:Y:S01]  /*1690*/  PRMT R34, RZ, 0x7610, R34 ;  /* 0x00007610ff227816 */ /* 0x008fe20000000022 */
[----:B------:R-:W-:Y:S02]  /*16a0*/  UIADD3 UR42, UPT, UPT, UR12, 0xf, URZ ;  /* 0x0000000f0c2a7890 */ /* 0x000fe4000fffe0ff */
[----:B------:R-:W5:Y:S01]  /*16b0*/  @!P2 LDG.E.U16 R8, desc[UR16][R44.64] ;  /* 0x000000102c08a981 */ /* 0x000f62000c1e1500 */
[----:B------:R-:W-:Y:S01]  /*16c0*/  PLOP3.LUT P2, PT, PT, PT, UP3, 0x80, 0x8 ;  /* 0x000000000008781c */ /* 0x000fe20003f4f038 */
[----:B------:R-:W1:Y:S02]  /*16d0*/  LDCU UR9, c[0x0][0x3b0] ;  /* 0x00007600ff0977ac */ /* 0x000e640008000800 */
[----:B------:R2:W5:Y:S01]  /*16e0*/  @!P0 LDG.E.U16 R34, desc[UR16][R20.64] ;  /* 0x0000001014228981 */ /* 0x000562000c1e1500 */
[----:B------:R-:W-:-:S02]  /*16f0*/  PLOP3.LUT P0, PT, PT, PT, UP2, 0x80, 0x8 ;  /* 0x000000000008781c */ /* 0x000fc40003f0f028 */
[----:B------:R-:W-:Y:S02]  /*1700*/  PLOP3.LUT P0, PT, PT, PT, UP2, 0x80, 0x8 ;  /* 0x000000000008781c */ /* 0x000fe40003f0f028 */
[----:B------:R-:W-:Y:S01]  /*1710*/  PLOP3.LUT P2, PT, PT, PT, UP3, 0x80, 0x8 ;  /* 0x000000000008781c */ /* 0x000fe20003f4f038 */
[----:B------:R-:W-:Y:S01]  /*1720*/  IMAD.U32 R10, RZ, RZ, UR14 ;  /* 0x0000000eff0a7e24 */ /* 0x000fe2000f8e00ff */
[----:B------:R-:W-:Y:S02]  /*1730*/  UIADD3 UR5, UPT, UPT, UR12, -0xc, URZ ;  /* 0xfffffff40c057890 */ /* 0x000fe4000fffe0ff */
[----:B------:R-:W-:Y:S01]  /*1740*/  UIADD3 UR6, UPT, UPT, UR12, -0xd, URZ ;  /* 0xfffffff30c067890 */ /* 0x000fe2000fffe0ff */
[----:B--2---:R-:W-:Y:S01]  /*1750*/  PRMT R21, RZ, 0x7610, R21 ;  /* 0x00007610ff157816 */ /* 0x004fe20000000015 */
[----:B------:R-:W-:Y:S01]  /*1760*/  IMAD R42, R10, 0x12, R11 ;  /* 0x000000120a2a7824 */ /* 0x000fe200078e020b */
[----:B------:R-:W-:Y:S01]  /*1770*/  PRMT R9, RZ, 0x7610, R9 ;  /* 0x00007610ff097816 */ /* 0x000fe20000000009 */
[----:B------:R-:W-:Y:S01]  /*1780*/  IMAD R18, R4, 0x14, R11 ;  /* 0x0000001404127824 */ /* 0x000fe200078e020b */
[----:B------:R-:W-:-:S02]  /*1790*/  UISETP.GE.U32.AND UP2, UPT, UR5, 0x7fffffe5, UPT ;  /* 0x7fffffe50500788c */ /* 0x000fc4000bf46070 */
[----:B------:R-:W-:Y:S01]  /*17a0*/  UISETP.GE.U32.AND UP3, UPT, UR6, 0x7fffffe4, UPT ;  /* 0x7fffffe40600788c */ /* 0x000fe2000bf66070 */
[----:B------:R-:W5:Y:S03]  /*17b0*/  @!P0 LDG.E.U16 R21, desc[UR16][R42.64] ;  /* 0x000000102a158981 */ /* 0x000f66000c1e1500 */
[----:B------:R-:W-:Y:S01]  /*17c0*/  PLOP3.LUT P0, PT, PT, PT, UP2, 0x80, 0x8 ;  /* 0x000000000008781c */ /* 0x000fe20003f0f028 */
[----:B------:R-:W5:Y:S01]  /*17d0*/  @!P2 LDG.E.U16 R9, desc[UR16][R18.64] ;  /* 0x000000101209a981 */ /* 0x000f62000c1e1500 */
[----:B------:R-:W-:Y:S02]  /*17e0*/  PLOP3.LUT P2, PT, PT, PT, UP3, 0x80, 0x8 ;  /* 0x000000000008781c */ /* 0x000fe40003f4f038 */
[----:B------:R-:W-:Y:S02]  /*17f0*/  PLOP3.LUT P0, PT, PT, PT, UP2, 0x80, 0x8 ;  /* 0x000000000008781c */ /* 0x000fe40003f0f028 */
[----:B------:R-:W-:Y:S01]  /*1800*/  PLOP3.LUT P2, PT, PT, PT, UP3, 0x80, 0x8 ;  /* 0x000000000008781c */ /* 0x000fe20003f4f038 */
[----:B------:R-:W-:Y:S01]  /*1810*/  UIADD3 UR5, UPT, UPT, UR12, -0xe, URZ ;  /* 0xfffffff20c057890 */ /* 0x000fe2000fffe0ff */
[----:B------:R-:W-:Y:S01]  /*1820*/  PRMT R10, RZ, 0x7610, R10 ;  /* 0x00007610ff0a7816 */ /* 0x000fe2000000000a */
[----:B------:R-:W-:-:S02]  /*1830*/  IMAD R40, R4, 0x16, R11 ;  /* 0x0000001604287824 */ /* 0x000fc400078e020b */
[----:B------:R-:W-:Y:S01]  /*1840*/  IMAD R16, R12, 0x18, R11 ;  /* 0x000000180c107824 */ /* 0x000fe200078e020b */
[----:B------:R-:W-:-:S05]  /*1850*/  UISETP.GE.U32.AND UP3, UPT, UR5, 0x7fffffe3, UPT ;  /* 0x7fffffe30500788c */ /* 0x000fca000bf66070 */
[----:B------:R-:W5:Y:S01]  /*1860*/  @!P0 LDG.E.U16 R30, desc[UR16][R40.64] ;  /* 0x00000010281e8981 */ /* 0x000f62000c1e1500 */
[----:B------:R-:W-:-:S03]  /*1870*/  PLOP3.LUT P0, PT, PT, PT, UP3, 0x80, 0x8 ;  /* 0x000000000008781c */ /* 0x000fc60003f0f038 */
[----:B------:R2:W5:Y:S01]  /*1880*/  @!P2 LDG.E.U16 R10, desc[UR16][R16.64] ;  /* 0x00000010100aa981 */ /* 0x000562000c1e1500 */
[----:B------:R-:W-:Y:S01]  /*1890*/  PLOP3.LUT P2, PT, PT, PT, UP3, 0x80, 0x8 ;  /* 0x000000000008781c */ /* 0x000fe20003f4f038 */
[----:B------:R-:W-:Y:S02]  /*18a0*/  UISETP.GE.U32.AND UP3, UPT, UR41, 0x7fffffe1, UPT ;  /* 0x7fffffe12900788c */ /* 0x000fe4000bf66070 */
[----:B------:R-:W-:Y:S01]  /*18b0*/  UISETP.GT.AND UP2, UPT, UR42, 0xf, UPT ;  /* 0x0000000f2a00788c */ /* 0x000fe2000bf44270 */
[----:B------:R-:W-:-:S03]  /*18c0*/  LOP3.LUT R4, R13, 0xf, RZ, 0xc0, !PT ;  /* 0x0000000f0d047812 */ /* 0x000fc600078ec0ff */
[----:B------:R-:W-:Y:S02]  /*18d0*/  PLOP3.LUT P6, PT, PT, PT, UP3, 0x80, 0x8 ;  /* 0x000000000008781c */ /* 0x000fe40003fcf038 */
[----:B------:R-:W-:Y:S01]  /*18e0*/  PLOP3.LUT P0, PT, PT, PT, UP2, 0x80, 0x8 ;  /* 0x000000000008781c */ /* 0x000fe20003f0f028 */
[C---:B--2---:R-:W-:Y:S01]  /*18f0*/  IMAD R16, R4.reuse, UR15, RZ ;  /* 0x0000000f04107c24 */ /* 0x044fe2000f8e02ff */
[----:B------:R-:W-:Y:S02]  /*1900*/  PRMT R28, RZ, 0x7610, R28 ;  /* 0x00007610ff1c7816 */ /* 0x000fe4000000001c */
[----:B------:R-:W-:Y:S01]  /*1910*/  ISETP.LT.AND P0, PT, R4, UR12, P0 ;  /* 0x0000000c04007c0c */ /* 0x000fe20008701270 */
[----:B------:R-:W-:-:S06]  /*1920*/  IMAD R4, R12, 0x1e, R11 ;  /* 0x0000001e0c047824 */ /* 0x000fcc00078e020b */
[----:B------:R0:W5:Y:S01]  /*1930*/  @!P6 LDG.E.U16 R28, desc[UR16][R4.64] ;  /* 0x00000010041ce981 */ /* 0x000162000c1e1500 */
[----:B-1----:R-:W-:Y:S02]  /*1940*/  IMAD R14, R14, UR9, RZ ;  /* 0x000000090e0e7c24 */ /* 0x002fe4000f8e02ff */
[----:B------:R-:W-:Y:S01]  /*1950*/  IMAD R17, R3, UR9, RZ ;  /* 0x0000000903117c24 */ /* 0x000fe2000f8e02ff */
[----:B------:R-:W-:-:S04]  /*1960*/  @!UP1 UIADD3 UR8, UPT, UPT, -UR8, 0x100000, URZ ;  /* 0x0010000008089890 */ /* 0x000fc8000fffe1ff */
[----:B------:R-:W-:Y:S02]  /*1970*/  @!UP1 USHF.L.U32 UR9, UR8, 0xb, URZ ;  /* 0x0000000b08099899 */ /* 0x000fe400080006ff */
[----:B------:R-:W-:Y:S02]  /*1980*/  @!UP1 USHF.L.U32 UR8, UR8, 0x1, URZ ;  /* 0x0000000108089899 */ /* 0x000fe400080006ff */
[----:B------:R-:W-:Y:S01]  /*1990*/  UIADD3 UR6, UPT, UPT, UR12, -0xf, URZ ;  /* 0xfffffff10c067890 */ /* 0x000fe2000fffe0ff */
[----:B------:R-:W-:-:S03]  /*19a0*/  VOTEU.ALL UP1, P1 ;  /* 0x0000000000ff7886 */ /* 0x000fc60000820000 */
[----:B------:R-:W-:Y:S01]  /*19b0*/  UISETP.GE.U32.AND UP4, UPT, UR6, 0x7fffffe2, UPT ;  /* 0x7fffffe20600788c */ /* 0x000fe2000bf86070 */
[----:B------:R-:W-:-:S05]  /*19c0*/  IMAD.U32 R18, RZ, RZ, UR14 ;  /* 0x0000000eff127e24 */ /* 0x000fca000f8e00ff */
[----:B------:R0:W1:Y:S01]  /*19d0*/  @!UP1 SYNCS.EXCH.64 URZ, [UR7+0x408], UR8 ;  /* 0x0004080807ff95b2 */ /* 0x0000620008000100 */
[----:B------:R-:W-:Y:S02]  /*19e0*/  PLOP3.LUT P3, PT, PT, PT, UP4, 0x80, 0x8 ;  /* 0x000000000008781c */ /* 0x000fe40003f6f048 */
[----:B------:R-:W-:Y:S01]  /*19f0*/  PLOP3.LUT P3, PT, PT, PT, UP4, 0x80, 0x8 ;  /* 0x000000000008781c */ /* 0x000fe20003f6f048 */
[----:B------:R-:W-:Y:S01]  /*1a00*/  IMAD.U32 R20, RZ, RZ, UR14 ;  /* 0x0000000eff147e24 */ /* 0x000fe2000f8e00ff */
[----:B------:R-:W-:Y:S01]  /*1a10*/  PRMT R19, RZ, 0x7610, R19 ;  /* 0x00007610ff137816 */ /* 0x000fe20000000013 */
[--C-:B------:R-:W-:Y:S02]  /*1a20*/  IMAD R38, R18, 0x1a, R11.reuse ;  /* 0x0000001a12267824 */ /* 0x100fe400078e020b */
[----:B------:R-:W-:Y:S02]  /*1a30*/  IMAD.SHL.U32 R24, R16, 0x2, RZ ;  /* 0x0000000210187824 */ /* 0x000fe400078e00ff */
[--C-:B------:R-:W-:Y:S01]  /*1a40*/  IMAD R32, R20, 0x1c, R11.reuse ;  /* 0x0000001c14207824 */ /* 0x100fe200078e020b */
[----:B------:R-:W-:Y:S01]  /*1a50*/  PRMT R11, RZ, 0x7610, R11 ;  /* 0x00007610ff0b7816 */ /* 0x000fe2000000000b */
[----:B------:R0:W5:Y:S01]  /*1a60*/  @!P2 LDG.E.U16 R19, desc[UR16][R38.64] ;  /* 0x000000102613a981 */ /* 0x000162000c1e1500 */
[----:B------:R-:W-:Y:S01]  /*1a70*/  PLOP3.LUT P2, PT, PT, PT, UP3, 0x80, 0x8 ;  /* 0x000000000008781c */ /* 0x000fe20003f4f038 */
[----:B------:R-:W-:Y:S01]  /*1a80*/  IMAD.SHL.U32 R12, R14, 0x2, RZ ;  /* 0x000000020e0c7824 */ /* 0x000fe200078e00ff */
[C---:B------:R-:W-:Y:S01]  /*1a90*/  IADD3 R35, P2, PT, R24.reuse, UR22, RZ ;  /* 0x0000001618237c10 */ /* 0x040fe2000ff5e0ff */
[----:B------:R-:W-:Y:S01]  /*1aa0*/  IMAD.SHL.U32 R3, R17, 0x2, RZ ;  /* 0x0000000211037824 */ /* 0x000fe200078e00ff */
[----:B------:R-:W-:Y:S01]  /*1ab0*/  IADD3 R18, P4, PT, R24, UR22, RZ ;  /* 0x0000001618127c10 */ /* 0x000fe2000ff9e0ff */
[----:B------:R0:W5:Y:S01]  /*1ac0*/  @!P3 LDG.E.U16 R11, desc[UR16][R32.64] ;  /* 0x00000010200bb981 */ /* 0x000162000c1e1500 */
[----:B------:R-:W-:-:S02]  /*1ad0*/  IADD3 RZ, P3, PT, R12, R35, RZ ;  /* 0x000000230cff7210 */ /* 0x000fc40007f7e0ff */
[----:B------:R-:W-:Y:S02]  /*1ae0*/  IADD3 R26, P5, PT, R3, R18, RZ ;  /* 0x00000012031a7210 */ /* 0x000fe40007fbe0ff */
[----:B------:R-:W-:Y:S01]  /*1af0*/  LEA.HI.X.SX32 R20, R16, UR23, 0x1, P4 ;  /* 0x0000001710147c11 */ /* 0x000fe2000a0f0eff */
[----:B-1----:R-:W-:Y:S10]  /*1b00*/  BRA.U !UP2, `(.L_x_6) ;  /* 0x000000010a247547 */ /* 0x002ff4000b800000 */
[----:B0----5:R-:W-:Y:S02]  /*1b10*/  PRMT R4, R29, 0x5410, R31 ;  /* 0x000054101d047816 */ /* 0x021fe4000000001f */
[----:B------:R-:W-:Y:S02]  /*1b20*/  PRMT R5, R27, 0x5410, R36 ;  /* 0x000054101b057816 */ /* 0x000fe40000000024 */
[----:B------:R-:W-:Y:S02]  /*1b30*/  PRMT R6, R6, 0x5410, R25 ;  /* 0x0000541006067816 */ /* 0x000fe40000000019 */
[----:B------:R-:W-:Y:S02]  /*1b40*/  PRMT R7, R7, 0x5410, R34 ;  /* 0x0000541007077816 */ /* 0x000fe40000000022 */
[----:B------:R-:W-:Y:S02]  /*1b50*/  PRMT R8, R8, 0x5410, R21 ;  /* 0x0000541008087816 */ /* 0x000fe40000000015 */
[----:B------:R-:W-:-:S02]  /*1b60*/  PRMT R9, R9, 0x5410, R30 ;  /* 0x0000541009097816 */ /* 0x000fc4000000001e */
[----:B------:R-:W-:Y:S02]  /*1b70*/  PRMT R10, R10, 0x5410, R19 ;  /* 0x000054100a0a7816 */ /* 0x000fe40000000013 */
[----:B------:R-:W-:-:S04]  /*1b80*/  PRMT R11, R11, 0x5410, R28 ;  /* 0x000054100b0b7816 */ /* 0x000fc8000000001c */
[----:B------:R1:W-:Y:S03]  /*1b90*/  STTM.x8 tmem[UR10+0x10], R4 ;  /* 0x00001004000079ed */ /* 0x0003e600081c000a */
.L_x_6:
[----:B------:R-:W2:Y:S01]  /*1ba0*/  FENCE.VIEW.ASYNC.T ;  /* 0x00000000000073c6 */ /* 0x000ea20000000200 */
[----:B-1---5:R-:W-:Y:S01]  /*1bb0*/  LEA.HI.X.SX32 R9, R16, UR23, 0x1, P2 ;  /* 0x0000001710097c11 */ /* 0x022fe200090f0eff */
[----:B------:R-:W-:Y:S01]  /*1bc0*/  IMAD.IADD R18, R12, 0x1, R18 ;  /* 0x000000010c127824 */ /* 0x000fe200078e0212 */
[----:B0-----:R-:W-:Y:S01]  /*1bd0*/  PRMT R5, RZ, 0x7610, R5 ;  /* 0x00007610ff057816 */ /* 0x001fe20000000005 */
[----:B------:R-:W0:Y:S01]  /*1be0*/  LDCU UR5, c[0x0][0x3a0] ;  /* 0x00007400ff0577ac */ /* 0x000e220008000800 */
[----:B------:R-:W-:Y:S02]  /*1bf0*/  PRMT R7, RZ, 0x7610, R7 ;  /* 0x00007610ff077816 */ /* 0x000fe40000000007 */
[----:B------:R-:W-:Y:S01]  /*1c00*/  LEA.HI.X.SX32 R27, R17, R20, 0x1, P5 ;  /* 0x00000014111b7211 */ /* 0x000fe200028f0eff */
[----:B--2---:R-:W-:Y:S01]  /*1c10*/  BAR.SYNC.DEFER_BLOCKING 0x0 ;  /* 0x0000000000007b1d */ /* 0x004fe20000010000 */
[----:B------:R-:W-:-:S05]  /*1c20*/  LEA.HI.X.SX32 R19, R14, R9, 0x1, P3 ;  /* 0x000000090e137211 */ /* 0x000fca00018f0eff */
[----:B------:R-:W2:Y:S04]  /*1c30*/  @P0 LDG.E.U16 R5, desc[UR16][R26.64] ;  /* 0x000000101a050981 */ /* 0x000ea8000c1e1500 */
[----:B------:R1:W3:Y:S01]  /*1c40*/  @P0 LDG.E.U16 R7, desc[UR16][R18.64] ;  /* 0x0000001012070981 */ /* 0x0002e2000c1e1500 */
[----:B------:R-:W-:Y:S01]  /*1c50*/  SHF.R.S32.HI R4, RZ, 0x6, R13 ;  /* 0x00000006ff047819 */ /* 0x000fe2000001140d */
[----:B0-----:R-:W-:Y:S01]  /*1c60*/  UIADD3 UR6, UPT, UPT, UR5, 0xf, URZ ;  /* 0x0000000f05067890 */ /* 0x001fe2000fffe0ff */
[----:B------:R-:W-:Y:S01]  /*1c70*/  SHF.R.S32.HI R6, RZ, 0x1f, R17 ;  /* 0x0000001fff067819 */ /* 0x000fe20000011411 */
[----:B------:R-:W-:Y:S01]  /*1c80*/  USHF.L.U32 UR12, UR15, 0x4, URZ ;  /* 0x000000040f0c7899 */ /* 0x000fe200080006ff */
[----:B------:R-:W-:Y:S01]  /*1c90*/  SGXT R4, R4, 0x1 ;  /* 0x000000010404781a */ /* 0x000fe20000000200 */
[----:B------:R-:W-:Y:S01]  /*1ca0*/  USHF.R.S32.HI UR5, URZ, 0x1f, UR6 ;  /* 0x0000001fff057899 */ /* 0x000fe20008011406 */
[----:B------:R-:W-:Y:S01]  /*1cb0*/  SHF.L.U64.HI R17, R17, 0x1, R6 ;  /* 0x0000000111117819 */ /* 0x000fe20000010206 */
[----:B------:R-:W-:Y:S01]  /*1cc0*/  USHF.L.U32 UR48, UR14, 0x4, URZ ;  /* 0x000000040e307899 */ /* 0x000fe200080006ff */
[----:B------:R-:W-:Y:S01]  /*1cd0*/  LOP3.LUT R9, R4, 0x90, RZ, 0xc0, !PT ;  /* 0x0000009004097812 */ /* 0x000fe200078ec0ff */
[----:B-1----:R-:W-:Y:S01]  /*1ce0*/  IMAD.SHL.U32 R18, R13, 0x2, RZ ;  /* 0x000000020d127824 */ /* 0x002fe200078e00ff */
[----:B------:R-:W-:Y:S01]  /*1cf0*/  ULEA.HI UR5, UR5, UR6, URZ, 0x4 ;  /* 0x0000000605057291 */ /* 0x000fe2000f8f20ff */
[----:B------:R-:W-:Y:S01]  /*1d00*/  SHF.R.S32.HI R4, RZ, 0x1f, R15 ;  /* 0x0000001fff047819 */ /* 0x000fe2000001140f */
[----:B------:R-:W-:Y:S01]  /*1d10*/  UISETP.NE.U32.AND UP1, UPT, UR18, URZ, UPT ;  /* 0x000000ff1200728c */ /* 0x000fe2000bf25070 */
[----:B------:R-:W-:Y:S01]  /*1d20*/  IMAD.U32 R11, RZ, RZ, UR12 ;  /* 0x0000000cff0b7e24 */ /* 0x000fe2000f8e00ff */
[----:B------:R-:W-:Y:S01]  /*1d30*/  LOP3.LUT R18, R9, 0x7e, R18, 0x78, !PT ;  /* 0x0000007e09127812 */ /* 0x000fe200078e7812 */
[----:B------:R-:W-:Y:S01]  /*1d40*/  USHF.R.S32.HI UR5, URZ, 0x4, UR5 ;  /* 0x00000004ff057899 */ /* 0x000fe20008011405 */
[----:B------:R-:W-:Y:S01]  /*1d50*/  SHF.R.S32.HI R9, RZ, 0x1f, R16 ;  /* 0x0000001fff097819 */ /* 0x000fe20000011410 */
[----:B------:R-:W-:Y:S01]  /*1d60*/  USHF.R.S32.HI UR13, URZ, 0x1f, UR14 ;  /* 0x0000001fff0d7899 */ /* 0x000fe2000801140e */
[----:B------:R-:W-:Y:S01]  /*1d70*/  SHF.L.U64.HI R23, R15, 0x1, R4 ;  /* 0x000000010f177819 */ /* 0x000fe20000010204 */
[----:B------:R-:W-:Y:S01]  /*1d80*/  UISETP.LT.AND UP2, UPT, UR5, 0x1, UPT ;  /* 0x000000010500788c */ /* 0x000fe2000bf41270 */
[----:B------:R-:W-:Y:S01]  /*1d90*/  SHF.L.U64.HI R25, R16, 0x1, R9 ;  /* 0x0000000110197819 */ /* 0x000fe20000010209 */
[----:B------:R-:W-:Y:S01]  /*1da0*/  IMAD.U32 R9, RZ, RZ, UR48 ;  /* 0x00000030ff097e24 */ /* 0x000fe2000f8e00ff */
[----:B------:R-:W-:-:S02]  /*1db0*/  UIMAD UR47, UR14, 0xf, URZ ;  /* 0x0000000f0e2f78a4 */ /* 0x000fc4000f8e02ff */
[----:B------:R-:W-:Y:S01]  /*1dc0*/  USEL UR5, UR5, 0x1, !UP2 ;  /* 0x0000000105057887 */ /* 0x000fe2000d000000 */
[----:B------:R-:W-:Y:S01]  /*1dd0*/  IMAD.WIDE R24, R11, 0x2, R24 ;  /* 0x000000020b187825 */ /* 0x000fe200078e0218 */
[----:B------:R-:W-:Y:S02]  /*1de0*/  UISETP.LT.OR UP2, UPT, UR42, 0x10, UP1 ;  /* 0x000000102a00788c */ /* 0x000fe40008f41670 */
[----:B------:R-:W-:Y:S01]  /*1df0*/  UIADD3 UR6, UPT, UPT, UR5, -0x1, URZ ;  /* 0xffffffff05067890 */ /* 0x000fe2000fffe0ff */
[----:B------:R-:W-:Y:S01]  /*1e00*/  IMAD.WIDE R22, R9, 0x2, R22 ;  /* 0x0000000209167825 */ /* 0x000fe200078e0216 */
[----:B------:R-:W-:Y:S01]  /*1e10*/  IADD3 R4, P2, PT, R24, UR22, RZ ;  /* 0x0000001618047c10 */ /* 0x000fe2000ff5e0ff */
[----:B------:R-:W-:Y:S02]  /*1e20*/  USHF.L.U64.HI UR13, UR14, 0x1, UR13 ;  /* 0x000000010e0d7899 */ /* 0x000fe4000801020d */
[----:B------:R-:W-:Y:S01]  /*1e30*/  USHF.R.S32.HI UR14, URZ, 0x1f, UR46 ;  /* 0x0000001fff0e7899 */ /* 0x000fe2000801142e */
[----:B------:R-:W-:Y:S01]  /*1e40*/  IADD3 R16, P0, PT, R22, UR20, RZ ;  /* 0x0000001416107c10 */ /* 0x000fe2000ff1e0ff */
[----:B------:R-:W-:Y:S01]  /*1e50*/  USHF.R.S32.HI UR15, URZ, 0x1f, UR44 ;  /* 0x0000001fff0f7899 */ /* 0x000fe2000801142c */
[----:B------:R-:W-:Y:S01]  /*1e60*/  IADD3.X R15, PT, PT, R25, UR23, RZ, P2, !PT ;  /* 0x00000017190f7c10 */ /* 0x000fe200097fe4ff */
[----:B------:R-:W-:-:S02]  /*1e70*/  USHF.R.S32.HI UR18, URZ, 0x1f, UR43 ;  /* 0x0000001fff127899 */ /* 0x000fc4000801142b */
[----:B------:R-:W-:Y:S02]  /*1e80*/  USHF.R.S32.HI UR19, URZ, 0x1f, UR37 ;  /* 0x0000001fff137899 */ /* 0x000fe40008011425 */
[----:B------:R-:W-:Y:S02]  /*1e90*/  USHF.R.S32.HI UR24, URZ, 0x1f, UR36 ;  /* 0x0000001fff187899 */ /* 0x000fe40008011424 */
[----:B------:R-:W-:Y:S02]  /*1ea0*/  USHF.R.S32.HI UR25, URZ, 0x1f, UR35 ;  /* 0x0000001fff197899 */ /* 0x000fe40008011423 */
[----:B------:R-:W-:Y:S02]  /*1eb0*/  USHF.R.S32.HI UR26, URZ, 0x1f, UR34 ;  /* 0x0000001fff1a7899 */ /* 0x000fe40008011422 */
[----:B------:R-:W-:Y:S02]  /*1ec0*/  USHF.R.S32.HI UR27, URZ, 0x1f, UR33 ;  /* 0x0000001fff1b7899 */ /* 0x000fe40008011421 */
[----:B------:R-:W-:-:S02]  /*1ed0*/  USHF.R.S32.HI UR28, URZ, 0x1f, UR32 ;  /* 0x0000001fff1c7899 */ /* 0x000fc40008011420 */
[----:B------:R-:W-:Y:S02]  /*1ee0*/  USHF.R.S32.HI UR29, URZ, 0x1f, UR45 ;  /* 0x0000001fff1d7899 */ /* 0x000fe4000801142d */
[----:B------:R-:W-:Y:S02]  /*1ef0*/  USHF.R.S32.HI UR30, URZ, 0x1f, UR47 ;  /* 0x0000001fff1e7899 */ /* 0x000fe4000801142f */
[----:B------:R-:W-:Y:S02]  /*1f00*/  UISETP.NE.U32.AND UP3, UPT, UR6, URZ, UPT ;  /* 0x000000ff0600728c */ /* 0x000fe4000bf65070 */
[----:B------:R-:W-:Y:S01]  /*1f10*/  UIADD3 UR49, UPT, UPT, UR31, 0x10, URZ ;  /* 0x000000101f317890 */ /* 0x000fe2000fffe0ff */
[----:B--2---:R0:W-:Y:S04]  /*1f20*/  STS.U16 [R18+UR7], R5 ;  /* 0x0000000512007988 */ /* 0x0041e80008000407 */
[----:B---3--:R1:W-:Y:S01]  /*1f30*/  STS.U16 [R18+UR7+0x100], R7 ;  /* 0x0001000712007988 */ /* 0x0083e20008000407 */
[----:B------:R2:W-:Y:S06]  /*1f40*/  MEMBAR.ALL.CTA ;  /* 0x0000000000007992 */ /* 0x0005ec0000008000 */
[----:B--2---:R-:W2:Y:S01]  /*1f50*/  FENCE.VIEW.ASYNC.S ;  /* 0x00000000000073c6 */ /* 0x004ea20000000000 */
[----:B0-----:R-:W-:Y:S01]  /*1f60*/  SHF.R.S32.HI R5, RZ, 0x1f, R14 ;  /* 0x0000001fff057819 */ /* 0x001fe2000001140e */
[----:B--2---:R-:W-:Y:S06]  /*1f70*/  BAR.SYNC.DEFER_BLOCKING 0x0 ;  /* 0x0000000000007b1d */ /* 0x004fec0000010000 */
[----:B------:R-:W-:Y:S05]  /*1f80*/  BRA.U UP2, `(.L_x_7) ;  /* 0x0000000102287547 */ /* 0x000fea000b800000 */
[----:B------:R-:W-:Y:S01]  /*1f90*/  USHF.R.U32.HI UR8, URZ, 0x4, UR7 ;  /* 0x00000004ff087899 */ /* 0x000fe20008011607 */
[----:B------:R-:W-:Y:S01]  /*1fa0*/  UMOV UR5, URZ ;  /* 0x000000ff00057c82 */ /* 0x000fe20008000000 */
[----:B------:R-:W-:Y:S02]  /*1fb0*/  UMOV UR22, 0x0 ;  /* 0x0000000000167882 */ /* 0x000fe40000000000 */
[----:B------:R-:W-:Y:S01]  /*1fc0*/  USGXT.U32 UR8, UR8, 0xe ;  /* 0x0000000e0808789a */ /* 0x000fe20008000000 */
[----:B------:R-:W-:Y:S01]  /*1fd0*/  UMOV UR23, 0x8040010 ;  /* 0x0804001000177882 */ /* 0x000fe20000000000 */
[----:B------:R-:W-:Y:S01]  /*1fe0*/  UMOV UR9, 0xc0004010 ;  /* 0xc000401000097882 */ /* 0x000fe20000000000 */
[----:B------:R-:W-:-:S06]  /*1ff0*/  UMOV UR4, UR4 ;  /* 0x0000000400047c82 */ /* 0x000fcc0008000000 */
[----:B------:R0:W-:Y:S01]  /*2000*/  UTCHMMA tmem[UR49], gdesc[UR8], tmem[UR31], tmem[UR22], idesc[UR23], !UPT ;  /* 0x00ff1608310079ea */ /* 0x0001e2000f80001f */
[----:B------:R0:W-:Y:S01]  /*2010*/  UTCBAR [UR4], URZ ;  /* 0x000000ff040073e9 */ /* 0x0001e200080000ff */
[----:B------:R-:W-:Y:S01]  /*2020*/  NOP ;  /* 0x0000000000007918 */ /* 0x000fe20000000000 */
.L_x_7:
[----:B------:R-:W-:Y:S01]  /*2030*/  SHF.L.U64.HI R20, R14, 0x1, R5 ;  /* 0x000000010e147819 */ /* 0x000fe20000010205 */
[----:B0-----:R-:W-:Y:S01]  /*2040*/  UMOV UR4, URZ ;  /* 0x000000ff00047c82 */ /* 0x001fe20008000000 */
[----:B------:R-:W-:Y:S01]  /*2050*/  IADD3.X R19, PT, PT, R23, UR21, RZ, P0, !PT ;  /* 0x0000001517137c10 */ /* 0x000fe200087fe4ff */
[----:B------:R-:W-:Y:S06]  /*2060*/  BRA.U !UP3, `(.L_x_8) ;  /* 0x0000000d0b3c7547 */ /* 0x000fec000b800000 */
[----:B------:R-:W-:Y:S01]  /*2070*/  UIADD3 UR5, UPT, UPT, UR7, 0x200, URZ ;  /* 0x0000020007057890 */ /* 0x000fe2000fffe0ff */
[----:B------:R-:W-:Y:S01]  /*2080*/  IMAD.MOV.U32 R14, RZ, RZ, R4 ;  /* 0x000000ffff0e7224 */ /* 0x000fe200078e0004 */
[----:B------:R-:W-:Y:S02]  /*2090*/  USHF.L.U64.HI UR23, UR46, 0x1, UR14 ;  /* 0x000000012e177899 */ /* 0x000fe4000801020e */
[----:B------:R-:W-:Y:S02]  /*20a0*/  USHF.R.U32.HI UR5, URZ, 0x4, UR5 ;  /* 0x00000004ff057899 */ /* 0x000fe40008011605 */
[----:B------:R-:W-:Y:S01]  /*20b0*/  USHF.L.U64.HI UR22, UR44, 0x1, UR15 ;  /* 0x000000012c167899 */ /* 0x000fe2000801020f */
[----:B------:R-:W-:Y:S01]  /*20c0*/  UMOV UR14, UR6 ;  /* 0x00000006000e7c82 */ /* 0x000fe20008000000 */
[----:B------:R-:W-:Y:S02]  /*20d0*/  USHF.L.U64.HI UR21, UR43, 0x1, UR18 ;  /* 0x000000012b157899 */ /* 0x000fe40008010212 */
[----:B------:R-:W-:-:S02]  /*20e0*/  USHF.L.U64.HI UR20, UR37, 0x1, UR19 ;  /* 0x0000000125147899 */ /* 0x000fc40008010213 */
[----:B------:R-:W-:Y:S02]  /*20f0*/  USHF.L.U64.HI UR24, UR36, 0x1, UR24 ;  /* 0x0000000124187899 */ /* 0x000fe40008010218 */
[----:B------:R-:W-:Y:S02]  /*2100*/  USHF.L.U64.HI UR25, UR35, 0x1, UR25 ;  /* 0x0000000123197899 */ /* 0x000fe40008010219 */
[----:B------:R-:W-:Y:S02]  /*2110*/  USHF.L.U64.HI UR26, UR34, 0x1, UR26 ;  /* 0x00000001221a7899 */ /* 0x000fe4000801021a */
[----:B------:R-:W-:Y:S02]  /*2120*/  USHF.L.U64.HI UR27, UR33, 0x1, UR27 ;  /* 0x00000001211b7899 */ /* 0x000fe4000801021b */
[----:B------:R-:W-:Y:S02]  /*2130*/  USHF.L.U64.HI UR28, UR32, 0x1, UR28 ;  /* 0x00000001201c7899 */ /* 0x000fe4000801021c */
[----:B------:R-:W-:-:S02]  /*2140*/  USHF.L.U64.HI UR29, UR45, 0x1, UR29 ;  /* 0x000000012d1d7899 */ /* 0x000fc4000801021d */
[----:B------:R-:W-:Y:S02]  /*2150*/  USHF.L.U64.HI UR30, UR47, 0x1, UR30 ;  /* 0x000000012f1e7899 */ /* 0x000fe4000801021e */
[----:B------:R-:W-:Y:S01]  /*2160*/  USGXT.U32 UR8, UR5, 0xe ;  /* 0x0000000e0508789a */ /* 0x000fe20008000000 */
[----:B------:R-:W-:Y:S01]  /*2170*/  UMOV UR15, 0x1 ;  /* 0x00000001000f7882 */ /* 0x000fe20000000000 */
[----:B------:R-:W-:-:S10]  /*2180*/  UMOV UR6, URZ ;  /* 0x000000ff00067c82 */ /* 0x000fd40008000000 */
.L_x_11:
[----:B------:R-:W-:Y:S01]  /*2190*/  UISETP.GT.AND UP2, UPT, UR41, 0x2, UPT ;  /* 0x000000022900788c */ /* 0x000fe2000bf44270 */
[----:B------:R-:W-:Y:S01]  /*21a0*/  IMAD.U32 R9, RZ, RZ, UR40 ;  /* 0x00000028ff097e24 */ /* 0x000fe2000f8e00ff */
[----:B------:R-:W-:Y:S01]  /*21b0*/  UISETP.GT.AND UP3, UPT, UR41, 0x3, UPT ;  /* 0x000000032900788c */ /* 0x000fe2000bf64270 */
[----:B------:R-:W-:Y:S01]  /*21c0*/  IMAD.U32 R11, RZ, RZ, UR39 ;  /* 0x00000027ff0b7e24 */ /* 0x000fe2000f8e00ff */
[----:B------:R-:W-:Y:S01]  /*21d0*/  USHF.R.S32.HI UR5, URZ, 0x1f, UR40 ;  /* 0x0000001fff057899 */ /* 0x000fe20008011428 */
[----:B------:R-:W-:Y:S01]  /*21e0*/  IMAD.U32 R5, RZ, RZ, UR34 ;  /* 0x00000022ff057e24 */ /* 0x000fe2000f8e00ff */
[----:B------:R-:W-:Y:S01]  /*21f0*/  USHF.R.S32.HI UR9, URZ, 0x1f, UR39 ;  /* 0x0000001fff097899 */ /* 0x000fe20008011427 */
[----:B------:R-:W-:Y:S01]  /*2200*/  PLOP3.LUT P4, PT, PT, PT, UP2, 0x80, 0x8 ;  /* 0x000000000008781c */ /* 0x000fe20003f8f028 */
[----:B------:R-:W-:Y:S01]  /*2210*/  USHF.L.U64.HI UR5, UR40, 0x1, UR5 ;  /* 0x0000000128057899 */ /* 0x000fe20008010205 */
[----:B------:R-:W-:Y:S01]  /*2220*/  PLOP3.LUT P0, PT, PT, PT, UP3, 0x80, 0x8 ;  /* 0x000000000008781c */ /* 0x000fe20003f0f038 */
[----:B------:R-:W-:Y:S01]  /*2230*/  USHF.L.U64.HI UR9, UR39, 0x1, UR9 ;  /* 0x0000000127097899 */ /* 0x000fe20008010209 */
[-C--:B------:R-:W-:Y:S01]  /*2240*/  LEA R8, P2, R9, R16.reuse, 0x1 ;  /* 0x0000001009087211 */ /* 0x080fe200078408ff */
[----:B------:R-:W-:Y:S01]  /*2250*/  UISETP.GT.AND UP4, UPT, UR41, 0x5, UPT ;  /* 0x000000052900788c */ /* 0x000fe2000bf84270 */
[-C--:B------:R-:W-:Y:S01]  /*2260*/  LEA R10, P3, R11, R16.reuse, 0x1 ;  /* 0x000000100b0a7211 */ /* 0x080fe200078608ff */
[----:B------:R-:W-:Y:S01]  /*2270*/  IMAD.U32 R25, RZ, RZ, UR46 ;  /* 0x0000002eff197e24 */ /* 0x000fe2000f8e00ff */
[----:B------:R-:W-:-:S02]  /*2280*/  LEA RZ, P5, R5, R16, 0x1 ;  /* 0x0000001005ff7211 */ /* 0x000fc400078a08ff */
[----:B------:R-:W-:Y:S02]  /*2290*/  PRMT R34, RZ, 0x7610, R34 ;  /* 0x00007610ff227816 */ /* 0x000fe40000000022 */
[----:B------:R-:W-:Y:S02]  /*22a0*/  PRMT R5, RZ, 0x7610, R5 ;  /* 0x00007610ff057816 */ /* 0x000fe40000000005 */
[C---:B------:R-:W-:Y:S02]  /*22b0*/  IADD3.X R9, PT, PT, R19.reuse, UR5, RZ, P2, !PT ;  /* 0x0000000513097c10 */ /* 0x040fe400097fe4ff */
[----:B------:R-:W-:Y:S01]  /*22c0*/  IADD3.X R11, PT, PT, R19, UR9, RZ, P3, !PT ;  /* 0x00000009130b7c10 */ /* 0x000fe20009ffe4ff */
[----:B------:R-:W-:Y:S01]  /*22d0*/  UISETP.GT.AND UP2, UPT, UR41, 0x6, UPT ;  /* 0x000000062900788c */ /* 0x000fe2000bf44270 */
[----:B------:R-:W-:Y:S01]  /*22e0*/  PLOP3.LUT P2, PT, PT, PT, UP4, 0x80, 0x8 ;  /* 0x000000000008781c */ /* 0x000fe20003f4f048 */
[----:B------:R-:W2:Y:S01]  /*22f0*/  @P4 LDG.E.U16 R34, desc[UR16][R8.64] ;  /* 0x0000001008224981 */ /* 0x000ea2000c1e1500 */
[----:B------:R-:W-:-:S03]  /*2300*/  LEA R24, P3, R25, R16, 0x1 ;  /* 0x0000001019187211 */ /* 0x000fc600078608ff */
[----:B------:R0:W2:Y:S01]  /*2310*/  @P0 LDG.E.U16 R5, desc[UR16][R10.64] ;  /* 0x000000100a050981 */ /* 0x0000a2000c1e1500 */
[----:B------:R-:W-:Y:S01]  /*2320*/  IADD3.X R25, PT, PT, R19, UR23, RZ, P3, !PT ;  /* 0x0000001713197c10 */ /* 0x000fe20009ffe4ff */
[----:B------:R-:W-:Y:S01]  /*2330*/  IMAD.U32 R23, RZ, RZ, UR44 ;  /* 0x0000002cff177e24 */ /* 0x000fe2000f8e00ff */
[----:B------:R-:W-:Y:S01]  /*2340*/  PRMT R6, RZ, 0x7610, R6 ;  /* 0x00007610ff067816 */ /* 0x000fe20000000006 */
[----:B------:R-:W-:Y:S01]  /*2350*/  UISETP.GT.AND UP3, UPT, UR41, 0x7, UPT ;  /* 0x000000072900788c */ /* 0x000fe2000bf64270 */
[----:B------:R-:W-:Y:S01]  /*2360*/  PLOP3.LUT P3, PT, PT, PT, UP2, 0x80, 0x8 ;  /* 0x000000000008781c */ /* 0x000fe20003f6f028 */
[----:B------:R-:W-:Y:S01]  /*2370*/  UISETP.GT.AND UP2, UPT, UR41, 0x8, UPT ;  /* 0x000000082900788c */ /* 0x000fe2000bf44270 */
[----:B------:R-:W-:Y:S02]  /*2380*/  LEA R22, P0, R23, R16, 0x1 ;  /* 0x0000001017167211 */ /* 0x000fe400078008ff */
[----:B------:R-:W5:Y:S01]  /*2390*/  @P2 LDG.E.U16 R6, desc[UR16][R24.64] ;  /* 0x0000001018062981 */ /* 0x000f62000c1e1500 */
[----:B0-----:R-:W-:Y:S01]  /*23a0*/  IMAD.U32 R11, RZ, RZ, UR37 ;  /* 0x00000025ff0b7e24 */ /* 0x001fe2000f8e00ff */
[----:B-1----:R-:W-:Y:S01]  /*23b0*/  PRMT R7, RZ, 0x7610, R7 ;  /* 0x00007610ff077816 */ /* 0x002fe20000000007 */
[----:B------:R-:W-:Y:S01]  /*23c0*/  IMAD.U32 R21, RZ, RZ, UR43 ;  /* 0x0000002bff157e24 */ /* 0x000fe2000f8e00ff */
[----:B------:R-:W-:Y:S01]  /*23d0*/  PLOP3.LUT P2, PT, PT, PT, UP2, 0x80, 0x8 ;  /* 0x000000000008781c */ /* 0x000fe20003f4f028 */
[----:B------:R-:W-:Y:S01]  /*23e0*/  IMAD.U32 R9, RZ, RZ, UR33 ;  /* 0x00000021ff097e24 */ /* 0x000fe2000f8e00ff */
[----:B------:R-:W-:-:S02]  /*23f0*/  IADD3.X R23, PT, PT, R19, UR22, RZ, P0, !PT ;  /* 0x0000001613177c10 */ /* 0x000fc400087fe4ff */
[----:B------:R-:W-:Y:S02]  /*2400*/  PLOP3.LUT P4, PT, PT, PT, UP3, 0x80, 0x8 ;  /* 0x000000000008781c */ /* 0x000fe40003f8f038 */
[-C--:B------:R-:W-:Y:S01]  /*2410*/  LEA R8, P6, R11, R16.reuse, 0x1 ;  /* 0x000000100b087211 */ /* 0x080fe200078c08ff */
[----:B------:R0:W5:Y:S01]  /*2420*/  @P3 LDG.E.U16 R7, desc[UR16][R22.64] ;  /* 0x0000001016073981 */ /* 0x000162000c1e1500 */
[-C--:B------:R-:W-:Y:S01]  /*2430*/  LEA R10, P0, R21, R16.reuse, 0x1 ;  /* 0x00000010150a7211 */ /* 0x080fe200078008ff */
[----:B------:R-:W-:Y:S01]  /*2440*/  UISETP.GT.AND UP2, UPT, UR41, 0x9, UPT ;  /* 0x000000092900788c */ /* 0x000fe2000bf44270 */
[----:B------:R-:W-:Y:S02]  /*2450*/  LEA RZ, P3, R9, R16, 0x1 ;  /* 0x0000001009ff7211 */ /* 0x000fe400078608ff */
[----:B------:R-:W-:Y:S02]  /*2460*/  PRMT R33, RZ, 0x7610, R33 ;  /* 0x00007610ff217816 */ /* 0x000fe40000000021 */
[----:B------:R-:W-:-:S02]  /*2470*/  IADD3.X R9, PT, PT, R19, UR20, RZ, P6, !PT ;  /* 0x0000001413097c10 */ /* 0x000fc4000b7fe4ff */
[----:B------:R-:W-:Y:S01]  /*2480*/  PRMT R32, RZ, 0x7610, R32 ;  /* 0x00007610ff207816 */ /* 0x000fe20000000020 */
[----:B------:R-:W-:Y:S01]  /*2490*/  UISETP.GT.AND UP3, UPT, UR41, 0xa, UPT ;  /* 0x0000000a2900788c */ /* 0x000fe2000bf64270 */
[----:B------:R-:W-:Y:S01]  /*24a0*/  IADD3.X R11, PT, PT, R19, UR21, RZ, P0, !PT ;  /* 0x00000015130b7c10 */ /* 0x000fe200087fe4ff */
[----:B0-----:R-:W-:Y:S01]  /*24b0*/  IMAD.U32 R23, RZ, RZ, UR36 ;  /* 0x00000024ff177e24 */ /* 0x001fe2000f8e00ff */
[----:B------:R0:W5:Y:S01]  /*24c0*/  @P2 LDG.E.U16 R33, desc[UR16][R8.64] ;  /* 0x0000001008212981 */ /* 0x000162000c1e1500 */
[----:B------:R-:W-:Y:S01]  /*24d0*/  PLOP3.LUT P2, PT, PT, PT, UP2, 0x80, 0x8 ;  /* 0x000000000008781c */ /* 0x000fe20003f4f028 */
[----:B------:R-:W-:Y:S02]  /*24e0*/  IMAD.U32 R25, RZ, RZ, UR35 ;  /* 0x00000023ff197e24 */ /* 0x000fe4000f8e00ff */
[----:B------:R1:W5:Y:S01]  /*24f0*/  @P4 LDG.E.U16 R32, desc[UR16][R10.64] ;  /* 0x000000100a204981 */ /* 0x000362000c1e1500 */
[----:B------:R-:W-:Y:S02]  /*2500*/  LEA R22, P4, R23, R16, 0x1 ;  /* 0x0000001017167211 */ /* 0x000fe400078808ff */
[----:B------:R-:W-:Y:S01]  /*2510*/  PLOP3.LUT P6, PT, PT, PT, UP3, 0x80, 0x8 ;  /* 0x000000000008781c */ /* 0x000fe20003fcf038 */
[----:B------:R-:W-:Y:S01]  /*2520*/  UISETP.GT.AND UP2, UPT, UR41, 0xb, UPT ;  /* 0x0000000b2900788c */ /* 0x000fe2000bf44270 */
[----:B------:R-:W-:-:S02]  /*2530*/  IADD3.X R23, PT, PT, R19, UR24, RZ, P4, !PT ;  /* 0x0000001813177c10 */ /* 0x000fc4000a7fe4ff */
[----:B------:R-:W-:Y:S01]  /*2540*/  PRMT R30, RZ, 0x7610, R30 ;  /* 0x00007610ff1e7816 */ /* 0x000fe2000000001e */
[----:B0-----:R-:W-:Y:S01]  /*2550*/  IMAD.U32 R9, RZ, RZ, UR45 ;  /* 0x0000002dff097e24 */ /* 0x001fe2000f8e00ff */
[-C--:B-1----:R-:W-:Y:S01]  /*2560*/  LEA R10, P4, R25, R16.reuse, 0x1 ;  /* 0x00000010190a7211 */ /* 0x082fe200078808ff */
[----:B------:R-:W-:Y:S01]  /*2570*/  UISETP.GT.AND UP3, UPT, UR41, 0xc, UPT ;  /* 0x0000000c2900788c */ /* 0x000fe2000bf64270 */
[----:B------:R-:W-:Y:S02]  /*2580*/  PRMT R31, RZ, 0x7610, R31 ;  /* 0x00007610ff1f7816 */ /* 0x000fe4000000001f */
[----:B------:R-:W5:Y:S01]  /*2590*/  @P2 LDG.E.U16 R30, desc[UR16][R22.64] ;  /* 0x00000010161e2981 */ /* 0x000f62000c1e1500 */
[----:B------:R-:W-:Y:S02]  /*25a0*/  IADD3.X R11, PT, PT, R19, UR25, RZ, P4, !PT ;  /* 0x00000019130b7c10 */ /* 0x000fe4000a7fe4ff */
[----:B------:R-:W-:Y:S02]  /*25b0*/  PLOP3.LUT P4, PT, PT, PT, UP2, 0x80, 0x8 ;  /* 0x000000000008781c */ /* 0x000fe40003f8f028 */
[----:B------:R-:W-:Y:S01]  /*25c0*/  LEA RZ, P2, R9, R16, 0x1 ;  /* 0x0000001009ff7211 */ /* 0x000fe200078408ff */
[----:B------:R-:W-:Y:S01]  /*25d0*/  IMAD.U32 R9, RZ, RZ, UR34 ;  /* 0x00000022ff097e24 */ /* 0x000fe2000f8e00ff */
[----:B------:R0:W5:Y:S01]  /*25e0*/  @P6 LDG.E.U16 R31, desc[UR16][R10.64] ;  /* 0x000000100a1f6981 */ /* 0x000162000c1e1500 */
[----:B------:R-:W-:Y:S01]  /*25f0*/  PLOP3.LUT P6, PT, PT, PT, UP3, 0x80, 0x8 ;  /* 0x000000000008781c */ /* 0x000fe20003fcf038 */
[----:B------:R-:W-:Y:S01]  /*2600*/  UISETP.GT.AND UP3, UPT, UR41, 0xd, UPT ;  /* 0x0000000d2900788c */ /* 0x000fe2000bf64270 */
[----:B------:R-:W-:Y:S01]  /*2610*/  IMAD.U32 R25, RZ, RZ, UR33 ;  /* 0x00000021ff197e24 */ /* 0x000fe2000f8e00ff */
[----:B------:R-:W-:Y:S01]  /*2620*/  PRMT R28, RZ, 0x7610, R28 ;  /* 0x00007610ff1c7816 */ /* 0x000fe2000000001c */
[----:B------:R-:W-:Y:S01]  /*2630*/  IMAD R8, R9, 0x2, R16 ;  /* 0x0000000209087824 */ /* 0x000fe200078e0210 */
[----:B------:R-:W-:Y:S01]  /*2640*/  IADD3.X R9, PT, PT, R19, UR26, RZ, P5, !PT ;  /* 0x0000001a13097c10 */ /* 0x000fe2000affe4ff */
[----:B------:R-:W-:Y:S01]  /*2650*/  UISETP.GT.AND UP4, UPT, UR41, 0xe, UPT ;  /* 0x0000000e2900788c */ /* 0x000fe2000bf84270 */
[----:B------:R-:W-:-:S02]  /*2660*/  IMAD.U32 R21, RZ, RZ, UR32 ;  /* 0x00000020ff157e24 */ /* 0x000fc4000f8e00ff */
[--C-:B------:R-:W-:Y:S01]  /*2670*/  IMAD R24, R25, 0x2, R16.reuse ;  /* 0x0000000219187824 */ /* 0x100fe200078e0210 */
[----:B------:R-:W-:Y:S01]  /*2680*/  IADD3.X R25, PT, PT, R19, UR27, RZ, P3, !PT ;  /* 0x0000001b13197c10 */ /* 0x000fe20009ffe4ff */
[----:B------:R1:W5:Y:S01]  /*2690*/  @P4 LDG.E.U16 R28, desc[UR16][R8.64] ;  /* 0x00000010081c4981 */ /* 0x000362000c1e1500 */
[----:B------:R-:W-:Y:S02]  /*26a0*/  PLOP3.LUT P3, PT, PT, PT, UP3, 0x80, 0x8 ;  /* 0x000000000008781c */ /* 0x000fe40003f6f038 */
[-C--:B------:R-:W-:Y:S01]  /*26b0*/  LEA RZ, P0, R21, R16.reuse, 0x1 ;  /* 0x0000001015ff7211 */ /* 0x080fe200078008ff */
[----:B------:R-:W-:Y:S01]  /*26c0*/  IMAD.U32 R21, RZ, RZ, UR47 ;  /* 0x0000002fff157e24 */ /* 0x000fe2000f8e00ff */
[----:B------:R-:W-:Y:S01]  /*26d0*/  PLOP3.LUT P4, PT, PT, PT, UP4, 0x80, 0x8 ;  /* 0x000000000008781c */ /* 0x000fe20003f8f048 */
[----:B0-----:R-:W-:Y:S01]  /*26e0*/  IMAD.U32 R11, RZ, RZ, UR32 ;  /* 0x00000020ff0b7e24 */ /* 0x001fe2000f8e00ff */
[----:B------:R-:W-:Y:S01]  /*26f0*/  UISETP.GT.AND UP3, UPT, UR41, 0x4, UPT ;  /* 0x000000042900788c */ /* 0x000fe2000bf64270 */
[----:B------:R-:W-:Y:S01]  /*2700*/  IMAD.U32 R23, RZ, RZ, UR45 ;  /* 0x0000002dff177e24 */ /* 0x000fe2000f8e00ff */
[----:B------:R-:W-:Y:S01]  /*2710*/  PRMT R27, RZ, 0x7610, R27 ;  /* 0x00007610ff1b7816 */ /* 0x000fe2000000001b */
[--C-:B-1----:R-:W-:Y:S01]  /*2720*/  IMAD R8, R11, 0x2, R16.reuse ;  /* 0x000000020b087824 */ /* 0x102fe200078e0210 */
[----:B------:R-:W-:Y:S01]  /*2730*/  LEA RZ, P5, R21, R16, 0x1 ;  /* 0x0000001015ff7211 */ /* 0x000fe200078a08ff */
[----:B------:R-:W-:Y:S01]  /*2740*/  USHF.R.S32.HI UR5, URZ, 0x1f, UR38 ;  /* 0x0000001fff057899 */ /* 0x000fe20008011426 */
[----:B------:R-:W-:Y:S01]  /*2750*/  IADD3.X R9, PT, PT, R19, UR28, RZ, P0, !PT ;  /* 0x0000001c13097c10 */ /* 0x000fe200087fe4ff */
[----:B------:R-:W-:Y:S01]  /*2760*/  IMAD R22, R23, 0x2, R16 ;  /* 0x0000000217167824 */ /* 0x000fe200078e0210 */
[----:B------:R-:W-:Y:S01]  /*2770*/  PRMT R10, RZ, 0x7610, R10 ;  /* 0x00007610ff0a7816 */ /* 0x000fe2000000000a */
[----:B------:R-:W-:Y:S01]  /*2780*/  IMAD.U32 R21, RZ, RZ, UR38 ;  /* 0x00000026ff157e24 */ /* 0x000fe2000f8e00ff */
[----:B------:R-:W-:Y:S01]  /*2790*/  PRMT R11, RZ, 0x7610, R11 ;  /* 0x00007610ff0b7816 */ /* 0x000fe2000000000b */
[----:B------:R-:W-:Y:S01]  /*27a0*/  UISETP.GT.AND UP2, UPT, UR41, 0x1, UPT ;  /* 0x000000012900788c */ /* 0x000fe2000bf44270 */
[----:B------:R-:W-:Y:S01]  /*27b0*/  IADD3.X R23, PT, PT, R19, UR29, RZ, P2, !PT ;  /* 0x0000001d13177c10 */ /* 0x000fe200097fe4ff */
[----:B------:R-:W-:Y:S01]  /*27c0*/  UISETP.GT.AND UP4, UPT, UR41, 0xf, UPT ;  /* 0x0000000f2900788c */ /* 0x000fe2000bf84270 */
[----:B------:R-:W-:Y:S01]  /*27d0*/  PLOP3.LUT P0, PT, PT, PT, UP3, 0x80, 0x8 ;  /* 0x000000000008781c */ /* 0x000fe20003f0f038 */
[----:B------:R-:W-:Y:S01]  /*27e0*/  USHF.L.U64.HI UR5, UR38, 0x1, UR5 ;  /* 0x0000000126057899 */ /* 0x000fe20008010205 */
[----:B------:R-:W-:Y:S01]  /*27f0*/  ISETP.LT.AND P2, PT, RZ, UR41, PT ;  /* 0x00000029ff007c0c */ /* 0x000fe2000bf41270 */
[----:B------:R0:W5:Y:S04]  /*2800*/  @P3 LDG.E.U16 R27, desc[UR16][R8.64] ;  /* 0x00000010081b3981 */ /* 0x000168000c1e1500 */
[----:B------:R1:W5:Y:S01]  /*2810*/  @P6 LDG.E.U16 R10, desc[UR16][R24.64] ;  /* 0x00000010180a6981 */ /* 0x000362000c1e1500 */
[----:B------:R-:W-:-:S03]  /*2820*/  PLOP3.LUT P6, PT, PT, PT, UP4, 0x80, 0x8 ;  /* 0x000000000008781c */ /* 0x000fc60003fcf048 */
[----:B------:R3:W5:Y:S01]  /*2830*/  @P4 LDG.E.U16 R11, desc[UR16][R22.64] ;  /* 0x00000010160b4981 */ /* 0x000762000c1e1500 */
[----:B0-----:R-:W-:Y:S02]  /*2840*/  LEA R8, P3, R21, R16, 0x1 ;  /* 0x0000001015087211 */ /* 0x001fe400078608ff */
[----:B------:R-:W-:Y:S02]  /*2850*/  PLOP3.LUT P4, PT, PT, PT, UP2, 0x80, 0x8 ;  /* 0x000000000008781c */ /* 0x000fe40003f8f028 */
[----:B------:R-:W-:Y:S01]  /*2860*/  PRMT R21, RZ, 0x7610, R21 ;  /* 0x00007610ff157816 */ /* 0x000fe20000000015 */
[----:B-1----:R-:W-:Y:S01]  /*2870*/  IMAD.U32 R25, RZ, RZ, UR47 ;  /* 0x0000002fff197e24 */ /* 0x002fe2000f8e00ff */
[----:B------:R-:W-:Y:S01]  /*2880*/  IADD3.X R9, PT, PT, R19, UR5, RZ, P3, !PT ;  /* 0x0000000513097c10 */ /* 0x000fe20009ffe4ff */
[----:B------:R-:W-:Y:S01]  /*2890*/  USHF.L.U32 UR4, UR4, 0x1f, URZ ;  /* 0x0000001f04047899 */ /* 0x000fe200080006ff */
[----:B---3--:R-:W-:Y:S01]  /*28a0*/  IADD3 R22, P3, PT, R16, UR40, RZ ;  /* 0x0000002810167c10 */ /* 0x008fe2000ff7e0ff */
[----:B------:R-:W-:Y:S01]  /*28b0*/  IMAD R24, R25, 0x2, R16 ;  /* 0x0000000219187824 */ /* 0x000fe200078e0210 */
[----:B------:R-:W-:Y:S01]  /*28c0*/  PRMT R4, RZ, 0x7610, R4 ;  /* 0x00007610ff047816 */ /* 0x000fe20000000004 */
[----:B------:R0:W5:Y:S01]  /*28d0*/  @P0 LDG.E.U16 R21, desc[UR16][R8.64] ;  /* 0x0000001008150981 */ /* 0x000162000c1e1500 */
[----:B------:R-:W-:-:S02]  /*28e0*/  PRMT R29, RZ, 0x7610, R29 ;  /* 0x00007610ff1d7816 */ /* 0x000fc4000000001d */
[----:B------:R-:W-:Y:S02]  /*28f0*/  PRMT R26, RZ, 0x7610, R26 ;  /* 0x00007610ff1a7816 */ /* 0x000fe4000000001a */
[C---:B------:R-:W-:Y:S02]  /*2900*/  IADD3.X R25, PT, PT, R19.reuse, UR30, RZ, P5, !PT ;  /* 0x0000001e13197c10 */ /* 0x040fe4000affe4ff */
[----:B------:R-:W-:Y:S01]  /*2910*/  IADD3.X R23, PT, PT, R19, UR13, RZ, P3, !PT ;  /* 0x0000000d13177c10 */ /* 0x000fe20009ffe4ff */
[----:B------:R-:W-:Y:S02]  /*2920*/  IMAD.U32 R35, RZ, RZ, UR4 ;  /* 0x00000004ff237e24 */ /* 0x000fe4000f8e00ff */
[----:B0-----:R-:W-:Y:S01]  /*2930*/  @P2 IMAD.MOV.U32 R8, RZ, RZ, R16 ;  /* 0x000000ffff082224 */ /* 0x001fe200078e0010 */
[----:B------:R0:W5:Y:S01]  /*2940*/  @P6 LDG.E.U16 R4, desc[UR16][R24.64] ;  /* 0x0000001018046981 */ /* 0x000162000c1e1500 */
[----:B------:R-:W-:-:S03]  /*2950*/  @P2 IMAD.MOV.U32 R9, RZ, RZ, R19 ;  /* 0x000000ffff092224 */ /* 0x000fc600078e0013 */
[----:B------:R1:W5:Y:S04]  /*2960*/  @P4 LDG.E.U16 R26, desc[UR16][R22.64] ;  /* 0x00000010161a4981 */ /* 0x000368000c1e1500 */
[----:B------:R1:W5:Y:S01]  /*2970*/  @P2 LDG.E.U16 R29, desc[UR16][R8.64] ;  /* 0x00000010081d2981 */ /* 0x000362000c1e1500 */
[----:B------:R-:W3:Y:S01]  /*2980*/  SYNCS.PHASECHK.TRANS64.TRYWAIT P0, [UR11], R35 ;  /* 0x00000023ff0075a7 */ /* 0x000ee2000800110b */
[----:B0-----:R-:W-:-:S04]  /*2990*/  LOP3.LUT R24, R13, 0xf, RZ, 0xc0, !PT ;  /* 0x0000000f0d187812 */ /* 0x001fc800078ec0ff */
[----:B------:R-:W-:Y:S02]  /*29a0*/  ISETP.GE.AND P3, PT, R24, UR41, PT ;  /* 0x0000002918007c0c */ /* 0x000fe4000bf66270 */
[----:B--2---:R-:W-:Y:S01]  /*29b0*/  PRMT R5, R34, 0x5410, R5 ;  /* 0x0000541022057816 */ /* 0x004fe20000000005 */
[----:B-1-3--:R-:W-:Y:S10]  /*29c0*/  @!P0 BRA `(.L_x_9) ;  /* 0x0000000c00a08947 */ /* 0x00aff40003800000 */
.L_x_17:
[----:B-----5:R-:W-:Y:S01]  /*29d0*/  PRMT R11, R11, 0x5410, R4 ;  /* 0x000054100b0b7816 */ /* 0x020fe20000000004 */
[C---:B------:R-:W-:Y:S01]  /*29e0*/  IMAD.IADD R22, R14.reuse, 0x1, R3 ;  /* 0x000000010e167824 */ /* 0x040fe200078e0203 */
[----:B------:R-:W-:Y:S01]  /*29f0*/  PRMT R7, R7, 0x5410, R32 ;  /* 0x0000541007077816 */ /* 0x000fe20000000020 */
[----:B------:R-:W-:Y:S01]  /*2a00*/  IMAD.IADD R24, R14, 0x1, R12 ;  /* 0x000000010e187824 */ /* 0x000fe200078e020c */
[----:B------:R-:W-:Y:S02]  /*2a10*/  PRMT R8, R33, 0x5410, R30 ;  /* 0x0000541021087816 */ /* 0x000fe4000000001e */
[----:B------:R-:W-:Y:S02]  /*2a20*/  PRMT R9, R31, 0x5410, R28 ;  /* 0x000054101f097816 */ /* 0x000fe4000000001c */
[----:B------:R-:W-:Y:S02]  /*2a30*/  PRMT R10, R10, 0x5410, R27 ;  /* 0x000054100a0a7816 */ /* 0x000fe4000000001b */
[----:B------:R-:W-:-:S02]  /*2a40*/  PRMT R6, R21, 0x5410, R6 ;  /* 0x0000541015067816 */ /* 0x000fc40000000006 */
[----:B------:R-:W-:Y:S02]  /*2a50*/  PRMT R4, R29, 0x5410, R26 ;  /* 0x000054101d047816 */ /* 0x000fe4000000001a */
[C---:B------:R-:W-:Y:S02]  /*2a60*/  IADD3 RZ, P2, PT, R14.reuse, R3, RZ ;  /* 0x000000030eff7210 */ /* 0x040fe40007f5e0ff */
[----:B------:R0:W-:Y:S01]  /*2a70*/  STTM.x8 tmem[UR10+0x10], R4 ;  /* 0x00001004000079ed */ /* 0x0001e200081c000a */
[----:B------:R-:W1:Y:S02]  /*2a80*/  FENCE.VIEW.ASYNC.T ;  /* 0x00000000000073c6 */ /* 0x000e640000000200 */
[----:B-1----:R-:W-:Y:S01]  /*2a90*/  BAR.SYNC.DEFER_BLOCKING 0x0 ;  /* 0x0000000000007b1d */ /* 0x002fe20000010000 */
[----:B------:R-:W-:Y:S01]  /*2aa0*/  IADD3 RZ, P0, PT, R14, R12, RZ ;  /* 0x0000000c0eff7210 */ /* 0x000fe20007f1e0ff */
[----:B------:R-:W-:Y:S01]  /*2ab0*/  IMAD.X R23, R15, 0x1, R17, P2 ;  /* 0x000000010f177824 */ /* 0x000fe200010e0611 */
[----:B------:R-:W-:-:S02]  /*2ac0*/  PRMT R21, RZ, 0x7610, R21 ;  /* 0x00007610ff157816 */ /* 0x000fc40000000015 */
[----:B------:R-:W-:Y:S01]  /*2ad0*/  PRMT R27, RZ, 0x7610, R27 ;  /* 0x00007610ff1b7816 */ /* 0x000fe2000000001b */
[----:B------:R-:W-:-:S03]  /*2ae0*/  IMAD.X R25, R15, 0x1, R20, P0 ;  /* 0x000000010f197824 */ /* 0x000fc600000e0614 */
[----:B------:R-:W2:Y:S04]  /*2af0*/  @!P3 LDG.E.U16 R21, desc[UR16][R22.64] ;  /* 0x000000101615b981 */ /* 0x000ea8000c1e1500 */
[----:B------:R-:W3:Y:S01]  /*2b00*/  @!P3 LDG.E.U16 R27, desc[UR16][R24.64] ;  /* 0x00000010181bb981 */ /* 0x000ee2000c1e1500 */
[----:B------:R-:W-:Y:S01]  /*2b10*/  ULEA UR11, UR15, UR7, 0x3 ;  /* 0x000000070f0b7291 */ /* 0x000fe2000f8e18ff */
[----:B------:R-:W-:Y:S03]  /*2b20*/  BAR.SYNC.DEFER_BLOCKING 0x0 ;  /* 0x0000000000007b1d */ /* 0x000fe60000010000 */
[----:B------:R-:W-:-:S03]  /*2b30*/  UIADD3 UR11, UPT, UPT, UR11, 0x400, URZ ;  /* 0x000004000b0b7890 */ /* 0x000fc6000fffe0ff */
[----:B--2---:R0:W-:Y:S04]  /*2b40*/  STS.U16 [R18+UR7+0x200], R21 ;  /* 0x0002001512007988 */ /* 0x0041e80008000407 */
[----:B---3--:R0:W-:Y:S01]  /*2b50*/  STS.U16 [R18+UR7+0x300], R27 ;  /* 0x0003001b12007988 */ /* 0x0081e20008000407 */
[----:B------:R1:W-:Y:S06]  /*2b60*/  MEMBAR.ALL.CTA ;  /* 0x0000000000007992 */ /* 0x0003ec0000008000 */
[----:B-1----:R-:W1:Y:S02]  /*2b70*/  FENCE.VIEW.ASYNC.S ;  /* 0x00000000000073c6 */ /* 0x002e640000000000 */
[----:B-1----:R-:W-:Y:S06]  /*2b80*/  BAR.SYNC.DEFER_BLOCKING 0x0 ;  /* 0x0000000000007b1d */ /* 0x002fec0000010000 */
[----:B------:R-:W-:Y:S05]  /*2b90*/  BRA.U UP1, `(.L_x_10) ;  /* 0x0000000101247547 */ /* 0x000fea000b800000 */
[----:B------:R-:W-:Y:S01]  /*2ba0*/  UMOV UR4, UR11 ;  /* 0x0000000b00047c82 */ /* 0x000fe20008000000 */
[----:B------:R-:W-:Y:S01]  /*2bb0*/  UMOV UR5, URZ ;  /* 0x000000ff00057c82 */ /* 0x000fe20008000000 */
[----:B------:R-:W-:Y:S01]  /*2bc0*/  UMOV UR9, 0xc0004010 ;  /* 0xc000401000097882 */ /* 0x000fe20000000000 */
[----:B------:R-:W-:Y:S01]  /*2bd0*/  UMOV UR18, 0x0 ;  /* 0x0000000000127882 */ /* 0x000fe20000000000 */
[----:B------:R-:W-:Y:S01]  /*2be0*/  UMOV UR19, 0x8040010 ;  /* 0x0804001000137882 */ /* 0x000fe20000000000 */
[----:B------:R-:W-:Y:S01]  /*2bf0*/  UMOV UR4, UR4 ;  /* 0x0000000400047c82 */ /* 0x000fe20008000000 */
[----:B------:R1:W-:Y:S01]  /*2c00*/  UTCHMMA tmem[UR49], gdesc[UR8], tmem[UR31], tmem[UR18], idesc[UR19], UPT ;  /* 0x00ff1208310079ea */ /* 0x0003e2000b80001f */
[----:B------:R1:W-:Y:S01]  /*2c10*/  UTCBAR [UR4], URZ ;  /* 0x000000ff040073e9 */ /* 0x0003e200080000ff */
[----:B------:R-:W-:Y:S02]  /*2c20*/  NOP ;  /* 0x0000000000007918 */ /* 0x000fe40000000000 */
.L_x_10:
[----:B------:R-:W-:Y:S01]  /*2c30*/  UIADD3 UR15, UPT, UPT, UR15, 0x1, URZ ;  /* 0x000000010f0f7890 */ /* 0x000fe2000fffe0ff */
[----:B0-----:R-:W-:Y:S01]  /*2c40*/  IMAD.U32 R7, RZ, RZ, UR48 ;  /* 0x00000030ff077e24 */ /* 0x001fe2000f8e00ff */
[----:B------:R-:W-:Y:S01]  /*2c50*/  UIADD3 UR14, UPT, UPT, UR14, -0x1, URZ ;  /* 0xffffffff0e0e7890 */ /* 0x000fe2000fffe0ff */
[----:B------:R-:W-:Y:S01]  /*2c60*/  IMAD.MOV.U32 R4, RZ, RZ, R16 ;  /* 0x000000ffff047224 */ /* 0x000fe200078e0010 */
[----:B------:R-:W-:Y:S01]  /*2c70*/  UISETP.GT.AND UP2, UPT, UR15, 0x1, UPT ;  /* 0x000000010f00788c */ /* 0x000fe2000bf44270 */
[----:B------:R-:W-:Y:S01]  /*2c80*/  IMAD.MOV.U32 R5, RZ, RZ, R19 ;  /* 0x000000ffff057224 */ /* 0x000fe200078e0013 */
[----:B------:R-:W-:Y:S01]  /*2c90*/  UIADD3 UR41, UPT, UPT, UR41, -0x10, URZ ;  /* 0xfffffff029297890 */ /* 0x000fe2000fffe0ff */
[----:B------:R-:W-:Y:S01]  /*2ca0*/  IMAD.U32 R9, RZ, RZ, UR12 ;  /* 0x0000000cff097e24 */ /* 0x000fe2000f8e00ff */
[----:B-1----:R-:W-:Y:S01]  /*2cb0*/  USEL UR4, URZ, 0x1, !UP2 ;  /* 0x00000001ff047887 */ /* 0x002fe2000d000000 */
[----:B------:R-:W-:Y:S01]  /*2cc0*/  IMAD.WIDE R4, R7, 0x2, R4 ;  /* 0x0000000207047825 */ /* 0x000fe200078e0204 */
[----:B------:R-:W-:-:S02]  /*2cd0*/  USEL UR15, UR15, URZ, !UP2 ;  /* 0x000000ff0f0f7287 */ /* 0x000fc4000d000000 */
[----:B------:R-:W-:Y:S01]  /*2ce0*/  UISETP.NE.U32.AND UP2, UPT, UR14, URZ, UPT ;  /* 0x000000ff0e00728c */ /* 0x000fe2000bf45070 */
[----:B------:R-:W-:Y:S01]  /*2cf0*/  IMAD.WIDE R14, R9, 0x2, R14 ;  /* 0x00000002090e7825 */ /* 0x000fe200078e020e */
[----:B------:R-:W-:-:S03]  /*2d00*/  ULOP3.LUT UR5, UR6, UR4, URZ, 0x3c, !UPT ;  /* 0x0000000406057292 */ /* 0x000fc6000f8e3cff */
[----:B------:R-:W-:Y:S01]  /*2d10*/  IMAD.MOV.U32 R16, RZ, RZ, R4 ;  /* 0x000000ffff107224 */ /* 0x000fe200078e0004 */
[----:B------:R-:W-:Y:S01]  /*2d20*/  UMOV UR4, UR6 ;  /* 0x0000000600047c82 */ /* 0x000fe20008000000 */
[----:B------:R-:W-:Y:S02]  /*2d30*/  IMAD.MOV.U32 R19, RZ, RZ, R5 ;  /* 0x000000ffff137224 */ /* 0x000fe400078e0005 */
[----:B------:R-:W-:Y:S01]  /*2d40*/  UMOV UR6, UR5 ;  /* 0x0000000500067c82 */ /* 0x000fe20008000000 */
[----:B------:R-:W-:Y:S05]  /*2d50*/  BRA.U UP2, `(.L_x_11) ;  /* 0xfffffff5020c7547 */ /* 0x000fea000b83ffff */
.L_x_8:
[----:B------:R-:W-:Y:S01]  /*2d60*/  UISETP.GE.AND UP1, UPT, UR42, 0x10, UPT ;  /* 0x000000102a00788c */ /* 0x000fe2000bf26270 */
[----:B------:R-:W0:Y:S01]  /*2d70*/  LDCU UR5, c[0x0][0x3b4] ;  /* 0x00007680ff0577ac */ /* 0x000e220008000800 */
[----:B------:R-:W2:Y:S07]  /*2d80*/  LDCU.128 UR12, c[0x0][0x390] ;  /* 0x00007200ff0c77ac */ /* 0x000eae0008000c00 */
[----:B------:R-:W-:Y:S05]  /*2d90*/  BRA.U !UP1, `(.L_x_12) ;  /* 0x0000000109107547 */ /* 0x000fea000b800000 */
[----:B------:R-:W-:-:S06]  /*2da0*/  USHF.L.U32 UR4, UR4, 0x1f, URZ ;  /* 0x0000001f04047899 */ /* 0x000fcc00080006ff */
[----:B------:R-:W-:-:S04]  /*2db0*/  IMAD.U32 R3, RZ, RZ, UR4 ;  /* 0x00000004ff037e24 */ /* 0x000fc8000f8e00ff */
[----:B------:R-:W3:Y:S02]  /*2dc0*/  SYNCS.PHASECHK.TRANS64.TRYWAIT P0, [UR11], R3 ;  /* 0x00000003ff0075a7 */ /* 0x000ee4000800110b */
[----:B---3--:R-:W-:Y:S05]  /*2dd0*/  @!P0 BRA `(.L_x_13) ;  /* 0x0000000800a88947 */ /* 0x008fea0003800000 */
.L_x_12:
[----:B------:R-:W-:Y:S01]  /*2de0*/  BAR.SYNC.DEFER_BLOCKING 0x0 ;  /* 0x0000000000007b1d */ /* 0x000fe20000010000 */
[----:B------:R-:W-:Y:S01]  /*2df0*/  VIADD R21, R0, 0x1 ;  /* 0x0000000100157836 */ /* 0x000fe20000000000 */
[----:B--2---:R-:W-:Y:S01]  /*2e00*/  ISETP.GE.AND P0, PT, R2, UR14, PT ;  /* 0x0000000e02007c0c */ /* 0x004fe2000bf06270 */
[----:B------:R-:W-:Y:S02]  /*2e10*/  VIADD R3, R0, 0x3 ;  /* 0x0000000300037836 */ /* 0x000fe40000000000 */
[----:B0-----:R-:W-:Y:S01]  /*2e20*/  IMAD R2, R2, UR5, RZ ;  /* 0x0000000502027c24 */ /* 0x001fe2000f8e02ff */
[----:B------:R-:W0:Y:S01]  /*2e30*/  LDCU UR4, c[0x0][0x3b8] ;  /* 0x00007700ff0477ac */ /* 0x000e220008000800 */
[----:B------:R-:W-:Y:S01]  /*2e40*/  ISETP.LT.AND P3, PT, R21, UR15, !P0 ;  /* 0x0000000f15007c0c */ /* 0x000fe2000c761270 */
[C---:B------:R-:W-:Y:S01]  /*2e50*/  VIADD R20, R0.reuse, 0x2 ;  /* 0x0000000200147836 */ /* 0x040fe20000000000 */
[----:B------:R-:W-:Y:S01]  /*2e60*/  ISETP.LT.AND P2, PT, R3, UR15, !P0 ;  /* 0x0000000f03007c0c */ /* 0x000fe2000c741270 */
[----:B------:R-:W-:Y:S01]  /*2e70*/  VIADD R25, R0, 0x4 ;  /* 0x0000000400197836 */ /* 0x000fe20000000000 */
[----:B------:R-:W-:-:S02]  /*2e80*/  LEA R3, P4, R2, UR12, 0x1 ;  /* 0x0000000c02037c11 */ /* 0x000fc4000f8808ff */
[----:B------:R-:W-:Y:S02]  /*2e90*/  ISETP.LT.AND P5, PT, R20, UR15, !P0 ;  /* 0x0000000f14007c0c */ /* 0x000fe4000c7a1270 */
[----:B------:R-:W-:Y:S02]  /*2ea0*/  ISETP.LT.AND P6, PT, R0, UR15, !P0 ;  /* 0x0000000f00007c0c */ /* 0x000fe4000c7c1270 */
[----:B------:R-:W-:Y:S01]  /*2eb0*/  LEA.HI.X.SX32 R2, R2, UR13, 0x1, P4 ;  /* 0x0000000d02027c11 */ /* 0x000fe2000a0f0eff */
[----:B------:R-:W2:Y:S02]  /*2ec0*/  @!P1 SYNCS.CCTL.IV [UR7+0x400] ;  /* 0x00040000ff0099b1 */ /* 0x000ea40008000007 */
[----:B--2---:R-:W-:Y:S01]  /*2ed0*/  BAR.SYNC.DEFER_BLOCKING 0x0 ;  /* 0x0000000000007b1d */ /* 0x004fe20000010000 */
[----:B0-----:R-:W-:-:S05]  /*2ee0*/  IMAD R21, R0, UR4, RZ ;  /* 0x0000000400157c24 */ /* 0x001fca000f8e02ff */
[----:B-1----:R-:W0:Y:S01]  /*2ef0*/  LDTM.x16 R4, tmem[UR10] ;  /* 0x0000000a000479ee */ /* 0x002e220008240000 */
[----:B------:R-:W1:Y:S01]  /*2f00*/  @!P1 SYNCS.CCTL.IV [UR7+0x408] ;  /* 0x00040800ff0099b1 */ /* 0x000e620008000007 */
[----:B------:R-:W-:Y:S01]  /*2f10*/  LEA R22, P1, R21, R3, 0x1 ;  /* 0x0000000315167211 */ /* 0x000fe200078208ff */
[----:B------:R-:W-:-:S03]  /*2f20*/  NOP ;  /* 0x0000000000007918 */ /* 0x000fc60000000000 */
[----:B------:R-:W-:Y:S02]  /*2f30*/  LEA.HI.X.SX32 R23, R21, R2, 0x1, P1 ;  /* 0x0000000215177211 */ /* 0x000fe400008f0eff */
[----:B------:R-:W-:Y:S01]  /*2f40*/  ISETP.LT.AND P1, PT, R25, UR15, !P0 ;  /* 0x0000000f19007c0c */ /* 0x000fe2000c721270 */
[C---:B------:R-:W-:Y:S01]  /*2f50*/  VIADD R25, R0.reuse, 0x6 ;  /* 0x0000000600197836 */ /* 0x040fe20000000000 */
[----:B0-----:R-:W-:Y:S01]  /*2f60*/  F2FP.F16.F32.PACK_AB R24, R5, R4 ;  /* 0x000000040518723e */ /* 0x001fe200000000ff */
[----:B------:R-:W-:Y:S01]  /*2f70*/  VIADD R4, R21, UR4 ;  /* 0x0000000415047c36 */ /* 0x000fe20008000000 */
[----:B------:R-:W-:Y:S01]  /*2f80*/  F2FP.F16.F32.PACK_AB R10, R11, R10 ;  /* 0x0000000a0b0a723e */ /* 0x000fe200000000ff */
[----:B------:R-:W-:Y:S01]  /*2f90*/  VIADD R5, R0, 0x5 ;  /* 0x0000000500057836 */ /* 0x000fe20000000000 */
[----:B------:R-:W-:Y:S02]  /*2fa0*/  PRMT R26, R24, 0x7610, R26 ;  /* 0x00007610181a7816 */ /* 0x000fe4000000001a */
[----:B------:R-:W-:-:S02]  /*2fb0*/  LEA R20, P4, R4, R3, 0x1 ;  /* 0x0000000304147211 */ /* 0x000fc400078808ff */
[----:B------:R-:W-:Y:S01]  /*2fc0*/  PRMT R27, R24, 0x7632, R27 ;  /* 0x00007632181b7816 */ /* 0x000fe2000000001b */
[----:B------:R0:W-:Y:S01]  /*2fd0*/  @P6 STG.E.U16 desc[UR16][R22.64], R26 ;  /* 0x0000001a16006986 */ /* 0x0001e2000c101510 */
[C---:B------:R-:W-:Y:S02]  /*2fe0*/  LEA.HI.X.SX32 R21, R4.reuse, R2, 0x1, P4 ;  /* 0x0000000204157211 */ /* 0x040fe400020f0eff */
[----:B------:R-:W-:Y:S01]  /*2ff0*/  ISETP.LT.AND P4, PT, R5, UR15, !P0 ;  /* 0x0000000f05007c0c */ /* 0x000fe2000c781270 */
[----:B------:R-:W-:Y:S01]  /*3000*/  VIADD R5, R4, UR4 ;  /* 0x0000000404057c36 */ /* 0x000fe20008000000 */
[----:B------:R-:W-:Y:S01]  /*3010*/  F2FP.F16.F32.PACK_AB R11, R13, R12 ;  /* 0x0000000c0d0b723e */ /* 0x000fe200000000ff */
[----:B------:R2:W-:Y:S01]  /*3020*/  @P3 STG.E.U16 desc[UR16][R20.64], R27 ;  /* 0x0000001b14003986 */ /* 0x0005e2000c101510 */
[----:B------:R-:W-:Y:S01]  /*3030*/  VIADD R12, R0, 0xc ;  /* 0x0000000c000c7836 */ /* 0x000fe20000000000 */
[----:B------:R-:W-:Y:S01]  /*3040*/  PRMT R13, R10, 0x7632, R13 ;  /* 0x000076320a0d7816 */ /* 0x000fe2000000000d */
[C---:B------:R-:W-:Y:S01]  /*3050*/  VIADD R24, R5.reuse, UR4 ;  /* 0x0000000405187c36 */ /* 0x040fe20008000000 */
[----:B------:R-:W-:Y:S01]  /*3060*/  LEA R4, P3, R5, R3, 0x1 ;  /* 0x0000000305047211 */ /* 0x000fe200078608ff */
[----:B0-----:R-:W-:Y:S01]  /*3070*/  VIADD R23, R0, 0x8 ;  /* 0x0000000800177836 */ /* 0x001fe20000000000 */
[----:B------:R-:W-:-:S02]  /*3080*/  F2FP.F16.F32.PACK_AB R16, R17, R16 ;  /* 0x000000101110723e */ /* 0x000fc400000000ff */
[----:B------:R-:W-:Y:S02]  /*3090*/  LEA.HI.X.SX32 R5, R5, R2, 0x1, P3 ;  /* 0x0000000205057211 */ /* 0x000fe400018f0eff */
[----:B------:R-:W-:Y:S01]  /*30a0*/  ISETP.LT.AND P3, PT, R25, UR15, !P0 ;  /* 0x0000000f19007c0c */ /* 0x000fe2000c761270 */
[----:B------:R-:W-:Y:S01]  /*30b0*/  VIADD R25, R0, 0x7 ;  /* 0x0000000700197836 */ /* 0x000fe20000000000 */
[----:B--2---:R-:W-:Y:S02]  /*30c0*/  F2FP.F16.F32.PACK_AB R21, R7, R6 ;  /* 0x000000060715723e */ /* 0x004fe400000000ff */
[C---:B------:R-:W-:Y:S02]  /*30d0*/  LEA R6, P6, R24.reuse, R3, 0x1 ;  /* 0x0000000318067211 */ /* 0x040fe400078c08ff */
[----:B------:R-:W-:Y:S01]  /*30e0*/  PRMT R26, R21, 0x7632, R26 ;  /* 0x00007632151a7816 */ /* 0x000fe2000000001a */
[----:B------:R0:W-:Y:S01]  /*30f0*/  @P5 STG.E.U16 desc[UR16][R4.64], R21 ;  /* 0x0000001504005986 */ /* 0x0001e2000c101510 */
[C---:B------:R-:W-:Y:S01]  /*3100*/  LEA.HI.X.SX32 R7, R24.reuse, R2, 0x1, P6 ;  /* 0x0000000218077211 */ /* 0x040fe200030f0eff */
[----:B------:R-:W-:Y:S01]  /*3110*/  VIADD R24, R24, UR4 ;  /* 0x0000000418187c36 */ /* 0x000fe20008000000 */
[----:B------:R-:W-:-:S02]  /*3120*/  ISETP.LT.AND P6, PT, R25, UR15, !P0 ;  /* 0x0000000f19007c0c */ /* 0x000fc4000c7c1270 */
[----:B------:R-:W-:Y:S01]  /*3130*/  F2FP.F16.F32.PACK_AB R18, R19, R18 ;  /* 0x000000121312723e */ /* 0x000fe200000000ff */
[C---:B------:R-:W-:Y:S01]  /*3140*/  VIADD R22, R24.reuse, UR4 ;  /* 0x0000000418167c36 */ /* 0x040fe20008000000 */
[----:B------:R2:W-:Y:S01]  /*3150*/  @P2 STG.E.U16 desc[UR16][R6.64], R26 ;  /* 0x0000001a06002986 */ /* 0x0005e2000c101510 */
[-C--:B------:R-:W-:Y:S02]  /*3160*/  LEA R20, P2, R24, R3.reuse, 0x1 ;  /* 0x0000000318147211 */ /* 0x080fe400078408ff */
[----:B0-----:R-:W-:Y:S01]  /*3170*/  F2FP.F16.F32.PACK_AB R5, R9, R8 ;  /* 0x000000080905723e */ /* 0x001fe200000000ff */
[----:B------:R-:W-:Y:S01]  /*3180*/  VIADD R4, R0, 0x9 ;  /* 0x0000000900047836 */ /* 0x000fe20000000000 */
[----:B------:R-:W-:Y:S02]  /*3190*/  LEA R8, P5, R22, R3, 0x1 ;  /* 0x0000000316087211 */ /* 0x000fe400078a08ff */
[-C--:B------:R-:W-:Y:S02]  /*31a0*/  LEA.HI.X.SX32 R21, R24, R2.reuse, 0x1, P2 ;  /* 0x0000000218157211 */ /* 0x080fe400010f0eff */
[----:B------:R-:W-:Y:S01]  /*31b0*/  ISETP.LT.AND P2, PT, R23, UR15, !P0 ;  /* 0x0000000f17007c0c */ /* 0x000fe2000c741270 */
[----:B--2---:R-:W-:Y:S01]  /*31c0*/  VIADD R6, R0, 0xb ;  /* 0x0000000b00067836 */ /* 0x004fe20000000000 */
[C---:B------:R-:W-:Y:S01]  /*31d0*/  LEA.HI.X.SX32 R9, R22.reuse, R2, 0x1, P5 ;  /* 0x0000000216097211 */ /* 0x040fe200028f0eff */
[----:B------:R-:W-:Y:S01]  /*31e0*/  VIADD R22, R22, UR4 ;  /* 0x0000000416167c36 */ /* 0x000fe20008000000 */
[----:B------:R-:W-:Y:S01]  /*31f0*/  PRMT R23, R5, 0x7632, R23 ;  /* 0x0000763205177816 */ /* 0x000fe20000000017 */
[----:B------:R0:W-:Y:S01]  /*3200*/  @P1 STG.E.U16 desc[UR16][R20.64], R5 ;  /* 0x0000000514001986 */ /* 0x0001e2000c101510 */
[----:B------:R-:W-:Y:S01]  /*3210*/  ISETP.LT.AND P1, PT, R4, UR15, !P0 ;  /* 0x0000000f04007c0c */ /* 0x000fe2000c721270 */
[----:B------:R-:W-:-:S02]  /*3220*/  VIADD R7, R0, 0xa ;  /* 0x0000000a00077836 */ /* 0x000fc40000000000 */
[----:B------:R2:W-:Y:S01]  /*3230*/  @P4 STG.E.U16 desc[UR16][R8.64], R23 ;  /* 0x0000001708004986 */ /* 0x0005e2000c101510 */
[C---:B------:R-:W-:Y:S02]  /*3240*/  LEA R4, P4, R22.reuse, R3, 0x1 ;  /* 0x0000000316047211 */ /* 0x040fe400078808ff */
[----:B------:R-:W-:Y:S02]  /*3250*/  ISETP.LT.AND P5, PT, R7, UR15, !P0 ;  /* 0x0000000f07007c0c */ /* 0x000fe4000c7a1270 */
[C---:B0-----:R-:W-:Y:S01]  /*3260*/  LEA.HI.X.SX32 R5, R22.reuse, R2, 0x1, P4 ;  /* 0x0000000216057211 */ /* 0x041fe200020f0eff */
[----:B------:R-:W-:Y:S01]  /*3270*/  VIADD R22, R22, UR4 ;  /* 0x0000000416167c36 */ /* 0x000fe20008000000 */
[----:B------:R-:W-:Y:S02]  /*3280*/  PRMT R21, R10, 0x7610, R21 ;  /* 0x000076100a157816 */ /* 0x000fe40000000015 */
[----:B------:R-:W-:Y:S01]  /*3290*/  ISETP.LT.AND P4, PT, R6, UR15, !P0 ;  /* 0x0000000f06007c0c */ /* 0x000fe2000c781270 */
[----:B--2---:R-:W-:-:S02]  /*32a0*/  VIADD R9, R22, UR4 ;  /* 0x0000000416097c36 */ /* 0x004fc40008000000 */
[----:B------:R0:W-:Y:S01]  /*32b0*/  @P3 STG.E.U16 desc[UR16][R4.64], R21 ;  /* 0x0000001504003986 */ /* 0x0001e2000c101510 */
[----:B------:R-:W-:Y:S01]  /*32c0*/  LEA R6, P3, R22, R3, 0x1 ;  /* 0x0000000316067211 */ /* 0x000fe200078608ff */
[----:B------:R-:W-:-:S03]  /*32d0*/  VIADD R10, R9, UR4 ;  /* 0x00000004090a7c36 */ /* 0x000fc60008000000 */
[----:B------:R-:W-:Y:S02]  /*32e0*/  LEA.HI.X.SX32 R7, R22, R2, 0x1, P3 ;  /* 0x0000000216077211 */ /* 0x000fe400018f0eff */
[----:B------:R-:W-:-:S03]  /*32f0*/  LEA R8, P3, R9, R3, 0x1 ;  /* 0x0000000309087211 */ /* 0x000fc600078608ff */
[----:B------:R2:W-:Y:S01]  /*3300*/  @P6 STG.E.U16 desc[UR16][R6.64], R13 ;  /* 0x0000000d06006986 */ /* 0x0005e2000c101510 */
[-C--:B------:R-:W-:Y:S01]  /*3310*/  LEA.HI.X.SX32 R9, R9, R2.reuse, 0x1, P3 ;  /* 0x0000000209097211 */ /* 0x080fe200018f0eff */
[----:B0-----:R-:W-:Y:S01]  /*3320*/  VIADD R5, R10, UR4 ;  /* 0x000000040a057c36 */ /* 0x001fe20008000000 */
[----:B------:R-:W-:Y:S01]  /*3330*/  ISETP.LT.AND P3, PT, R12, UR15, !P0 ;  /* 0x0000000f0c007c0c */ /* 0x000fe2000c761270 */
[----:B------:R-:W-:Y:S01]  /*3340*/  VIADD R4, R0, 0xd ;  /* 0x0000000d00047836 */ /* 0x000fe20000000000 */
[-C--:B------:R-:W-:Y:S01]  /*3350*/  LEA R12, P6, R10, R3.reuse, 0x1 ;  /* 0x000000030a0c7211 */ /* 0x080fe200078c08ff */
[----:B------:R0:W-:Y:S01]  /*3360*/  @P2 STG.E.U16 desc[UR16][R8.64], R11 ;  /* 0x0000000b08002986 */ /* 0x0001e2000c101510 */
[----:B------:R-:W-:Y:S02]  /*3370*/  VIADD R21, R0, 0xe ;  /* 0x0000000e00157836 */ /* 0x000fe40000000000 */
[----:B------:R-:W-:Y:S02]  /*3380*/  ISETP.LT.AND P2, PT, R4, UR15, !P0 ;  /* 0x0000000f04007c0c */ /* 0x000fe4000c741270 */
[----:B--2---:R-:W-:Y:S01]  /*3390*/  LEA.HI.X.SX32 R13, R10, R2, 0x1, P6 ;  /* 0x000000020a0d7211 */ /* 0x004fe200030f0eff */
[C---:B------:R-:W-:Y:S01]  /*33a0*/  VIADD R10, R5.reuse, UR4 ;  /* 0x00000004050a7c36 */ /* 0x040fe20008000000 */
[----:B------:R-:W-:-:S03]  /*33b0*/  LEA R4, P6, R5, R3, 0x1 ;  /* 0x0000000305047211 */ /* 0x000fc600078c08ff */
[C---:B------:R-:W-:Y:S01]  /*33c0*/  VIADD R7, R10.reuse, UR4 ;  /* 0x000000040a077c36 */ /* 0x040fe20008000000 */
[----:B0-----:R-:W-:Y:S02]  /*33d0*/  PRMT R9, R11, 0x7632, R9 ;  /* 0x000076320b097816 */ /* 0x001fe40000000009 */
[-C--:B------:R-:W-:Y:S01]  /*33e0*/  LEA.HI.X.SX32 R5, R5, R2.reuse, 0x1, P6 ;  /* 0x0000000205057211 */ /* 0x080fe200030f0eff */
[C---:B------:R-:W-:Y:S01]  /*33f0*/  VIADD R11, R7.reuse, UR4 ;  /* 0x00000004070b7c36 */ /* 0x040fe20008000000 */
[-C--:B------:R-:W-:Y:S01]  /*3400*/  LEA R6, P6, R7, R3.reuse, 0x1 ;  /* 0x0000000307067211 */ /* 0x080fe200078c08ff */
[----:B------:R0:W-:Y:S01]  /*3410*/  @P1 STG.E.U16 desc[UR16][R12.64], R9 ;  /* 0x000000090c001986 */ /* 0x0001e2000c101510 */
[CC--:B------:R-:W-:Y:S01]  /*3420*/  LEA R8, P1, R10.reuse, R3.reuse, 0x1 ;  /* 0x000000030a087211 */ /* 0x0c0fe200078208ff */
[----:B------:R-:W-:Y:S01]  /*3430*/  VIADD R20, R11, UR4 ;  /* 0x000000040b147c36 */ /* 0x000fe20008000000 */
[-C--:B------:R-:W-:Y:S02]  /*3440*/  LEA.HI.X.SX32 R7, R7, R2.reuse, 0x1, P6 ;  /* 0x0000000207077211 */ /* 0x080fe400030f0eff */
[----:B0-----:R-:W-:Y:S01]  /*3450*/  LEA.HI.X.SX32 R9, R10, R2, 0x1, P1 ;  /* 0x000000020a097211 */ /* 0x001fe200008f0eff */
[----:B------:R-:W-:Y:S01]  /*3460*/  VIADD R13, R0, 0xf ;  /* 0x0000000f000d7836 */ /* 0x000fe20000000000 */
[----:B------:R-:W-:Y:S01]  /*3470*/  LEA R10, P6, R11, R3, 0x1 ;  /* 0x000000030b0a7211 */ /* 0x000fe200078c08ff */
[----:B------:R-:W-:Y:S01]  /*3480*/  VIADD R0, R20, UR4 ;  /* 0x0000000414007c36 */ /* 0x000fe20008000000 */
[----:B------:R-:W-:-:S02]  /*3490*/  ISETP.LT.AND P1, PT, R21, UR15, !P0 ;  /* 0x0000000f15007c0c */ /* 0x000fc4000c721270 */
[----:B------:R-:W-:Y:S02]  /*34a0*/  LEA.HI.X.SX32 R11, R11, R2, 0x1, P6 ;  /* 0x000000020b0b7211 */ /* 0x000fe400030f0eff */
[CC--:B------:R-:W-:Y:S02]  /*34b0*/  LEA R12, P6, R20.reuse, R3.reuse, 0x1 ;  /* 0x00000003140c7211 */ /* 0x0c0fe400078c08ff */
[----:B------:R-:W-:Y:S02]  /*34c0*/  ISETP.LT.AND P0, PT, R13, UR15, !P0 ;  /* 0x0000000f0d007c0c */ /* 0x000fe4000c701270 */
[----:B------:R-:W-:Y:S02]  /*34d0*/  F2FP.F16.F32.PACK_AB R21, R15, R14 ;  /* 0x0000000e0f15723e */ /* 0x000fe400000000ff */
[-C--:B------:R-:W-:Y:S02]  /*34e0*/  LEA.HI.X.SX32 R13, R20, R2.reuse, 0x1, P6 ;  /* 0x00000002140d7211 */ /* 0x080fe400030f0eff */
[C---:B------:R-:W-:Y:S01]  /*34f0*/  LEA R14, P6, R0.reuse, R3, 0x1 ;  /* 0x00000003000e7211 */ /* 0x040fe200078c08ff */
[----:B------:R0:W-:Y:S03]  /*3500*/  @P5 STG.E.U16 desc[UR16][R4.64], R21 ;  /* 0x0000001504005986 */ /* 0x0001e6000c101510 */
[----:B------:R-:W-:-:S02]  /*3510*/  LEA.HI.X.SX32 R15, R0, R2, 0x1, P6 ;  /* 0x00000002000f7211 */ /* 0x000fc400030f0eff */
[----:B------:R-:W-:-:S05]  /*3520*/  PRMT R0, R21, 0x7632, R0 ;  /* 0x0000763215007816 */ /* 0x000fca0000000000 */
[----:B------:R-:W-:Y:S01]  /*3530*/  @P4 STG.E.U16 desc[UR16][R8.64], R0 ;  /* 0x0000000008004986 */ /* 0x000fe2000c101510 */
[----:B0-----:R-:W-:-:S03]  /*3540*/  PRMT R5, R16, 0x7632, R5 ;  /* 0x0000763210057816 */ /* 0x001fc60000000005 */
[----:B------:R0:W-:Y:S04]  /*3550*/  @P3 STG.E.U16 desc[UR16][R6.64], R16 ;  /* 0x0000001006003986 */ /* 0x0001e8000c101510 */
[----:B------:R2:W-:Y:S04]  /*3560*/  @P2 STG.E.U16 desc[UR16][R10.64], R5 ;  /* 0x000000050a002986 */ /* 0x0005e8000c101510 */
[----:B------:R2:W-:Y:S01]  /*3570*/  @P1 STG.E.U16 desc[UR16][R12.64], R18 ;  /* 0x000000120c001986 */ /* 0x0005e2000c101510 */
[----:B0-----:R-:W-:-:S05]  /*3580*/  PRMT R7, R18, 0x7632, R7 ;  /* 0x0000763212077816 */ /* 0x001fca0000000007 */
[----:B------:R2:W-:Y:S01]  /*3590*/  @P0 STG.E.U16 desc[UR16][R14.64], R7 ;  /* 0x000000070e000986 */ /* 0x0005e2000c101510 */
[----:B-1----:R-:W-:Y:S06]  /*35a0*/  BAR.SYNC.DEFER_BLOCKING 0x0 ;  /* 0x0000000000007b1d */ /* 0x002fec0000010000 */
[----:B------:R-:W-:Y:S05]  /*35b0*/  BRA.U UP0, `(.L_x_14) ;  /* 0x00000001009c7547 */ /* 0x000fea000b800000 */
[----:B------:R-:W0:Y:S01]  /*35c0*/  S2UR UR5, SR_CgaCtaId ;  /* 0x00000000000579c3 */ /* 0x000e220000008800 */
[----:B------:R-:W-:Y:S01]  /*35d0*/  NOP ;  /* 0x0000000000007918 */ /* 0x000fe20000000000 */
[----:B------:R-:W-:Y:S01]  /*35e0*/  UMOV UR4, 0x50 ;  /* 0x0000005000047882 */ /* 0x000fe20000000000 */
[----:B------:R-:W-:Y:S02]  /*35f0*/  IMAD.U32 R0, RZ, RZ, UR31 ;  /* 0x0000001fff007e24 */ /* 0x000fe4000f8e00ff */
[----:B------:R-:W-:-:S03]  /*3600*/  IMAD.MOV.U32 R3, RZ, RZ, 0x1 ;  /* 0x00000001ff037424 */ /* 0x000fc600078e00ff */
[----:B------:R-:W-:-:S04]  /*3610*/  LOP3.LUT R0, R0, 0xffff, RZ, 0xc0, !PT ;  /* 0x0000ffff00007812 */ /* 0x000fc800078ec0ff */
[----:B------:R-:W-:-:S05]  /*3620*/  SHF.R.U32.HI R0, RZ, 0x5, R0 ;  /* 0x00000005ff007819 */ /* 0x000fca0000011600 */
[----:B------:R-:W-:Y:S01]  /*3630*/  VIADD R2, R0, 0x10 ;  /* 0x0000001000027836 */ /* 0x000fe20000000000 */
[----:B------:R-:W-:Y:S01]  /*3640*/  SHF.L.U32 R0, R3, R0, RZ ;  /* 0x0000000003007219 */ /* 0x000fe200000006ff */
[----:B0-----:R-:W-:-:S03]  /*3650*/  ULEA UR6, UR5, UR4, 0x18 ;  /* 0x0000000405067291 */ /* 0x001fc6000f8ec0ff */
[----:B------:R-:W-:-:S04]  /*3660*/  SHF.L.U32 R3, R3, R2, RZ ;  /* 0x0000000203037219 */ /* 0x000fc800000006ff */
[----:B------:R-:W-:Y:S02]  /*3670*/  LOP3.LUT R0, R3, R0, RZ, 0xfc, !PT ;  /* 0x0000000003007212 */ /* 0x000fe400078efcff */
[----:B--2---:R-:W0:Y:S02]  /*3680*/  LDS R5, [UR6] ;  /* 0x00000006ff057984 */ /* 0x004e240008000800 */
[C---:B------:R-:W-:Y:S02]  /*3690*/  LOP3.LUT R2, R0.reuse, 0xffff, RZ, 0xc0, !PT ;  /* 0x0000ffff00027812 */ /* 0x040fe400078ec0ff */
[----:B0-----:R-:W-:-:S04]  /*36a0*/  LOP3.LUT R3, R0, 0xffff, R5, 0x80, !PT ;  /* 0x0000ffff00037812 */ /* 0x001fc800078e8005 */
[----:B------:R-:W-:-:S13]  /*36b0*/  ISETP.NE.AND P0, PT, R3, R2, PT ;  /* 0x000000020300720c */ /* 0x000fda0003f05270 */
[----:B------:R-:W-:Y:S05]  /*36c0*/  @P0 BRA `(.L_x_15) ;  /* 0x0000000000500947 */ /* 0x000fea0003800000 */
[----:B------:R-:W-:Y:S02]  /*36d0*/  SHF.R.U32.HI R5, RZ, 0x10, R5 ;  /* 0x00000010ff057819 */ /* 0x000fe40000011605 */
[----:B------:R-:W-:-:S04]  /*36e0*/  SHF.R.U32.HI R2, RZ, 0x10, R0 ;  /* 0x00000010ff027819 */ /* 0x000fc80000011600 */
[----:B------:R-:W-:-:S04]  /*36f0*/  LOP3.LUT R5, R5, R2, RZ, 0xc0, !PT ;  /* 0x0000000205057212 */ /* 0x000fc800078ec0ff */
[----:B------:R-:W-:-:S13]  /*3700*/  ISETP.NE.AND P0, PT, R5, R2, PT ;  /* 0x000000020500720c */ /* 0x000fda0003f05270 */
[----:B------:R-:W-:Y:S05]  /*3710*/  @P0 BRA `(.L_x_16) ;  /* 0x0000000000300947 */ /* 0x000fea0003800000 */
[----:B------:R-:W-:Y:S01]  /*3720*/  R2UR UR4, R0 ;  /* 0x00000000000472ca */ /* 0x000fe200000e0000 */
[----:B------:R-:W-:Y:S01]  /*3730*/  VOTEU.ANY UR5, UPT, PT ;  /* 0x0000000000057886 */ /* 0x000fe200038e0100 */
[----:B------:R-:W0:Y:S01]  /*3740*/  S2R R0, SR_LANEID ;  /* 0x0000000000007919 */ /* 0x000e220000000000 */
[----:B------:R-:W-:-:S10]  /*3750*/  UFLO.U32 UR5, UR5 ;  /* 0x00000005000572bd */ /* 0x000fd400080e0000 */
[----:B------:R-:W-:-:S06]  /*3760*/  ULOP3.LUT UR4, URZ, UR4, URZ, 0x33, !UPT ;  /* 0x00000004ff047292 */ /* 0x000fcc000f8e33ff */
[----:B------:R-:W-:-:S04]  /*3770*/  IMAD.U32 R2, RZ, RZ, UR4 ;  /* 0x00000004ff027e24 */ /* 0x000fc8000f8e00ff */
[----:B------:R-:W1:Y:S02]  /*3780*/  REDUX UR7, R2 ;  /* 0x00000000020773c4 */ /* 0x000e640000000000 */
[----:B------:R3:W-:Y:S01]  /*3790*/  UTCATOMSWS.AND URZ, UR4 ;  /* 0x0000000400ff79e3 */ /* 0x0007e20008000000 */
[----:B0-----:R-:W-:Y:S01]  /*37a0*/  ISETP.EQ.U32.AND P0, PT, R0, UR5, PT ;  /* 0x0000000500007c0c */ /* 0x001fe2000bf02070 */
[----:B-1----:R-:W-:-:S12]  /*37b0*/  IMAD.U32 R0, RZ, RZ, UR7 ;  /* 0x00000007ff007e24 */ /* 0x002fd8000f8e00ff */
[----:B------:R3:W-:Y:S01]  /*37c0*/  @P0 ATOMS.AND RZ, [UR6], R0 ;  /* 0x00000000ffff098c */ /* 0x0007e2000a800006 */
[----:B------:R-:W-:Y:S05]  /*37d0*/  BRA `(.L_x_14) ;  /* 0x0000000000147947 */ /* 0x000fea0003800000 */
.L_x_16:
[----:B------:R-:W-:-:S07]  /*37e0*/  MOV R2, 0x3800 ;  /* 0x0000380000027802 */ /* 0x000fce0000000f00 */
[----:B------:R-:W-:Y:S05]  /*37f0*/  CALL.REL.NOINC `($__internal_0_$__cuda_sm10x_tcgen05_guardrail_trap_col_being_dealloced_not_returned_by_alloc) ;  /* 0x00000000002c7944 */ /* 0x000fea0003c00000 */
[----:B------:R-:W-:Y:S05]  /*3800*/  BRA `(.L_x_14) ;  /* 0x0000000000087947 */ /* 0x000fea0003800000 */
.L_x_15:
[----:B------:R-:W-:-:S07]  /*3810*/  MOV R2, 0x3830 ;  /* 0x0000383000027802 */ /* 0x000fce0000000f00 */
[----:B------:R-:W-:Y:S05]  /*3820*/  CALL.REL.NOINC `($__internal_2_$__cuda_sm10x_tcgen05_guardrail_trap_unallocated_columns_being_dealloced) ;  /* 0x0000000000387944 */ /* 0x000fea0003c00000 */
.L_x_14:
[----:B------:R-:W-:Y:S01]  /*3830*/  NOP ;  /* 0x0000000000007918 */ /* 0x000fe20000000000 */
[----:B---3--:R-:W-:Y:S05]  /*3840*/  EXIT ;  /* 0x000000000000794d */ /* 0x008fea0003800000 */
.L_x_9:
[----:B------:R-:W0:Y:S02]  /*3850*/  SYNCS.PHASECHK.TRANS64.TRYWAIT P0, [UR11], R35 ;  /* 0x00000023ff0075a7 */ /* 0x000e24000800110b */
[----:B0-----:R-:W-:Y:S05]  /*3860*/  @!P0 BRA `(.L_x_9) ;  /* 0xfffffffc00f88947 */ /* 0x001fea000383ffff */
[----:B------:R-:W-:Y:S05]  /*3870*/  BRA `(.L_x_17) ;  /* 0xfffffff000547947 */ /* 0x000fea000383ffff */
.L_x_13:
[----:B------:R-:W3:Y:S02]  /*3880*/  SYNCS.PHASECHK.TRANS64.TRYWAIT P0, [UR11], R3 ;  /* 0x00000003ff0075a7 */ /* 0x000ee4000800110b */
[----:B---3--:R-:W-:Y:S05]  /*3890*/  @!P0 BRA `(.L_x_13) ;  /* 0xfffffffc00f88947 */ /* 0x008fea000383ffff */
[----:B------:R-:W-:Y:S05]  /*38a0*/  BRA `(.L_x_12) ;  /* 0xfffffff4004c7947 */ /* 0x000fea000383ffff */
        .weak           $__internal_0_$__cuda_sm10x_tcgen05_guardrail_trap_col_being_dealloced_not_returned_by_alloc
        .type           $__internal_0_$__cuda_sm10x_tcgen05_guardrail_trap_col_being_dealloced_not_returned_by_alloc,@function
        .size           $__internal_0_$__cuda_sm10x_tcgen05_guardrail_trap_col_being_dealloced_not_returned_by_alloc,($__internal_1_$__cuda_sm10x_tcgen05_guardrail_trap_phase_invalid_during_alloc - $__internal_0_$__cuda_sm10x_tcgen05_guardrail_trap_col_being_dealloced_not_returned_by_alloc)
$__internal_0_$__cuda_sm10x_tcgen05_guardrail_trap_col_being_dealloced_not_returned_by_alloc:
[----:B------:R-:W-:Y:S05]  /*38b0*/  BPT.TRAP 0x1 ;  /* 0x000000040000795c */ /* 0x000fea0000300000 */
[----:B------:R-:W-:-:S04]  /*38c0*/  IMAD.MOV.U32 R3, RZ, RZ, 0x0 ;  /* 0x00000000ff037424 */ /* 0x000fc800078e00ff */
[----:B------:R-:W-:Y:S05]  /*38d0*/  RET.REL.NODEC R2 `(matmul_kernel) ;  /* 0xffffffc402c87950 */ /* 0x000fea0003c3ffff */
        .weak           $__internal_1_$__cuda_sm10x_tcgen05_guardrail_trap_phase_invalid_during_alloc
        .type           $__internal_1_$__cuda_sm10x_tcgen05_guardrail_trap_phase_invalid_during_alloc,@function
        .size           $__internal_1_$__cuda_sm10x_tcgen05_guardrail_trap_phase_invalid_during_alloc,($__internal_2_$__cuda_sm10x_tcgen05_guardrail_trap_unallocated_columns_being_dealloced - $__internal_1_$__cuda_sm10x_tcgen05_guardrail_trap_phase_invalid_during_alloc)
$__internal_1_$__cuda_sm10x_tcgen05_guardrail_trap_phase_invalid_during_alloc:
[----:B------:R-:W-:Y:S05]  /*38e0*/  BPT.TRAP 0x1 ;  /* 0x000000040000795c */ /* 0x000fea0000300000 */
[----:B------:R-:W-:-:S04]  /*38f0*/  IMAD.MOV.U32 R3, RZ, RZ, 0x0 ;  /* 0x00000000ff037424 */ /* 0x000fc800078e00ff */
[----:B------:R-:W-:Y:S05]  /*3900*/  RET.REL.NODEC R2 `(matmul_kernel) ;  /* 0xffffffc402bc7950 */ /* 0x000fea0003c3ffff */
        .weak           $__internal_2_$__cuda_sm10x_tcgen05_guardrail_trap_unallocated_columns_being_dealloced
        .type           $__internal_2_$__cuda_sm10x_tcgen05_guardrail_trap_unallocated_columns_being_dealloced,@function
        .size           $__internal_2_$__cuda_sm10x_tcgen05_guardrail_trap_unallocated_columns_being_dealloced,(.L_x_21 - $__internal_2_$__cuda_sm10x_tcgen05_guardrail_trap_unallocated_columns_being_dealloced)
$__internal_2_$__cuda_sm10x_tcgen05_guardrail_trap_unallocated_columns_being_dealloced:
[----:B------:R-:W-:Y:S05]  /*3910*/  BPT.TRAP 0x1 ;  /* 0x000000040000795c */ /* 0x000fea0000300000 */
[----:B------:R-:W-:-:S04]  /*3920*/  IMAD.MOV.U32 R3, RZ, RZ, 0x0 ;  /* 0x00000000ff037424 */ /* 0x000fc800078e00ff */
[----:B------:R-:W-:Y:S05]  /*3930*/  RET.REL.NODEC R2 `(matmul_kernel) ;  /* 0xffffffc402b07950 */ /* 0x000fea0003c3ffff */
.L_x_18:
[----:B------:R-:W-:-:S00]  /*3940*/  BRA `(.L_x_18) ;  /* 0xfffffffc00fc7947 */ /* 0x000fc0000383ffff */
[----:B------:R-:W-:-:S00]  /*3950*/  NOP ;  /* 0x0000000000007918 */ /* 0x000fc00000000000 */
        /* <DEDUP_REMOVED lines=10> */
.L_x_21:


//--------------------- .nv.shared.matmul_kernel  --------------------------
	.section	.nv.shared.matmul_kernel,"aw",@nobits
	.sectionflags	@""
	.align	16
	.zero		1024


//--------------------- .nv.shared.reserved.0     --------------------------
	.section	.nv.shared.reserved.0,"aw",@nobits
	.align	8
	.weak		__nv_reservedSMEM_offset_0_alias
	.size		__nv_reservedSMEM_offset_0_alias, 0, 64
	.other		__nv_reservedSMEM_offset_0_alias,@"STO_CUDA_RESERVED_SHARED STV_DEFAULT"
__nv_reservedSMEM_offset_0_alias:
	.zero		0
.nv.shared.reserved.0:
	.zero		64
	.weak		__nv_reservedSMEM_allocation_phase
	.type		__nv_reservedSMEM_allocation_phase,@object
	.size		__nv_reservedSMEM_allocation_phase,(.L_0 - __nv_reservedSMEM_allocation_phase)
__nv_reservedSMEM_allocation_phase:
	.zero		1
.L_0:
	.zero		7
	.weak		__nv_reservedSMEM_devtool_atexit_pc
	.type		__nv_reservedSMEM_devtool_atexit_pc,@object
	.size		__nv_reservedSMEM_devtool_atexit_pc,(__nv_reservedSMEM_allocation_mask - __nv_reservedSMEM_devtool_atexit_pc)
__nv_reservedSMEM_devtool_atexit_pc:
	.zero		8
	.weak		__nv_reservedSMEM_allocation_mask
	.type		__nv_reservedSMEM_allocation_mask,@object
	.size		__nv_reservedSMEM_allocation_mask,(.L_2 - __nv_reservedSMEM_allocation_mask)
__nv_reservedSMEM_allocation_mask:
	.zero		4
.L_2:


//--------------------- .nv.constant0.matmul_kernel --------------------------
	.section	.nv.constant0.matmul_kernel,"a",@progbits
	.sectionflags	@""
	.align	4
.nv.constant0.matmul_kernel:
	.zero		976


//--------------------- SYMBOLS --------------------------

	.type		.nv.reservedSmem.offset0,@object
	.size		.nv.reservedSmem.offset0,0x4
	.type		.nv.reservedSmem.cap,@object
	.size		.nv.reservedSmem.cap,0x4
